	.target	sm_90a

	.elftype	@"ET_EXEC"


//--------------------- .note.nv.tkinfo           --------------------------
	.section	.note.nv.tkinfo,"",@"SHT_NOTE"
	.sectionflags	@"SHF_NOTE_NV_TKINFO"
	.tkinfo
        /*0018*/ 	.word	0x00000002
        /*0030*/ 	.string	""
        /*0030*/ 	.string	"ptxas"
        /*0030*/ 	.string	"Cuda compilation tools, release 13.0, V13.0.88"
        /*0030*/ 	.string	"Build cuda_13.0.r13.0/compiler.36424714_0"
        /*0030*/ 	.string	"-arch sm_90a -m 64 "



//--------------------- .note.nv.cuinfo           --------------------------
	.section	.note.nv.cuinfo,"",@"SHT_NOTE"
	.sectionflags	@"SHF_NOTE_NV_CUINFO"
        /*0018*/ 	.short	0x0002
        /*001a*/ 	.short	0x005a
        /*001c*/ 	.short	0x0082
	.zero		2


//--------------------- .nv.info                  --------------------------
	.section	.nv.info,"",@"SHT_CUDA_INFO"
	.align	4


	//----- nvinfo : EIATTR_REGCOUNT
	.align		4
        /*0000*/ 	.byte	0x04, 0x2f
        /*0002*/ 	.short	(.L_15 - .L_14)
	.align		4
.L_14:
        /*0004*/ 	.word	index@(_ZN7cutlass13device_kernelINS_4gemm6kernel13GemmUniversalIN4cute5tupleIJiiiiEEENS1_10collective13CollectiveMmaINS1_34MainloopSm90TmaGmmaWarpSpecializedILi26ENS5_IJNS4_1CILi1EEESB_SB_EEENS1_35KernelTmaWarpSpecializedCooperativeEEENS5_IJNSA_ILi192EEENSA_ILi80EEENSA_ILi16EEEEEENS_10bfloat16_tENS5_IJlSB_lEEESJ_SK_NS4_8TiledMMAINS4_8MMA_AtomIJNS4_4SM904GMMA27MMA_64x16x16_F32BF16BF16_SSILNSO_5MajorE0ELSQ_0ELNSO_7ScaleInE1ELSR_1EEEEEENS4_6LayoutINS5_IJNSA_ILi2EEESB_SB_EEENS5_IJSB_NSA_ILi0EEESX_EEEEENS5_IJNS4_10UnderscoreES10_S10_EEEEENS4_13SM90_TMA_LOADENS4_14ComposedLayoutINS4_7SwizzleILi1ELi4ELi3EEENS4_18smem_ptr_flag_bitsILi16EEENSU_INS5_IJNSA_ILi8EEESH_EEENS5_IJSH_SB_EEEEEEEvNS4_8identityES13_S1D_vS1E_EENS_8epilogue10collective6detail29Sm90TmaWarpSpecializedAdapterINS1H_15DefaultEpilogueISJ_SK_SK_NS1G_6thread17LinearCombinationISJ_Li1EffLNS1L_9ScaleType4KindE0ELNS_15FloatRoundStyleE2ESJ_EENS1_15EpilogueDefaultEEEEEvvEEEEvNT_6ParamsE)
        /*0008*/ 	.word	0x000000a8


	//----- nvinfo : EIATTR_FRAME_SIZE
	.align		4
.L_15:
        /*000c*/ 	.byte	0x04, 0x11
        /*000e*/ 	.short	(.L_17 - .L_16)
	.align		4
.L_16:
        /*0010*/ 	.word	index@(_ZN7cutlass13device_kernelINS_4gemm6kernel13GemmUniversalIN4cute5tupleIJiiiiEEENS1_10collective13CollectiveMmaINS1_34MainloopSm90TmaGmmaWarpSpecializedILi26ENS5_IJNS4_1CILi1EEESB_SB_EEENS1_35KernelTmaWarpSpecializedCooperativeEEENS5_IJNSA_ILi192EEENSA_ILi80EEENSA_ILi16EEEEEENS_10bfloat16_tENS5_IJlSB_lEEESJ_SK_NS4_8TiledMMAINS4_8MMA_AtomIJNS4_4SM904GMMA27MMA_64x16x16_F32BF16BF16_SSILNSO_5MajorE0ELSQ_0ELNSO_7ScaleInE1ELSR_1EEEEEENS4_6LayoutINS5_IJNSA_ILi2EEESB_SB_EEENS5_IJSB_NSA_ILi0EEESX_EEEEENS5_IJNS4_10UnderscoreES10_S10_EEEEENS4_13SM90_TMA_LOADENS4_14ComposedLayoutINS4_7SwizzleILi1ELi4ELi3EEENS4_18smem_ptr_flag_bitsILi16EEENSU_INS5_IJNSA_ILi8EEESH_EEENS5_IJSH_SB_EEEEEEEvNS4_8identityES13_S1D_vS1E_EENS_8epilogue10collective6detail29Sm90TmaWarpSpecializedAdapterINS1H_15DefaultEpilogueISJ_SK_SK_NS1G_6thread17LinearCombinationISJ_Li1EffLNS1L_9ScaleType4KindE0ELNS_15FloatRoundStyleE2ESJ_EENS1_15EpilogueDefaultEEEEEvvEEEEvNT_6ParamsE)
        /*0014*/ 	.word	0x00000000


	//----- nvinfo : EIATTR_MIN_STACK_SIZE
	.align		4
.L_17:
        /*0018*/ 	.byte	0x04, 0x12
        /*001a*/ 	.short	(.L_19 - .L_18)
	.align		4
.L_18:
        /*001c*/ 	.word	index@(_ZN7cutlass13device_kernelINS_4gemm6kernel13GemmUniversalIN4cute5tupleIJiiiiEEENS1_10collective13CollectiveMmaINS1_34MainloopSm90TmaGmmaWarpSpecializedILi26ENS5_IJNS4_1CILi1EEESB_SB_EEENS1_35KernelTmaWarpSpecializedCooperativeEEENS5_IJNSA_ILi192EEENSA_ILi80EEENSA_ILi16EEEEEENS_10bfloat16_tENS5_IJlSB_lEEESJ_SK_NS4_8TiledMMAINS4_8MMA_AtomIJNS4_4SM904GMMA27MMA_64x16x16_F32BF16BF16_SSILNSO_5MajorE0ELSQ_0ELNSO_7ScaleInE1ELSR_1EEEEEENS4_6LayoutINS5_IJNSA_ILi2EEESB_SB_EEENS5_IJSB_NSA_ILi0EEESX_EEEEENS5_IJNS4_10UnderscoreES10_S10_EEEEENS4_13SM90_TMA_LOADENS4_14ComposedLayoutINS4_7SwizzleILi1ELi4ELi3EEENS4_18smem_ptr_flag_bitsILi16EEENSU_INS5_IJNSA_ILi8EEESH_EEENS5_IJSH_SB_EEEEEEEvNS4_8identityES13_S1D_vS1E_EENS_8epilogue10collective6detail29Sm90TmaWarpSpecializedAdapterINS1H_15DefaultEpilogueISJ_SK_SK_NS1G_6thread17LinearCombinationISJ_Li1EffLNS1L_9ScaleType4KindE0ELNS_15FloatRoundStyleE2ESJ_EENS1_15EpilogueDefaultEEEEEvvEEEEvNT_6ParamsE)
        /*0020*/ 	.word	0x00000000
.L_19:


//--------------------- .nv.compat                --------------------------
	.section	.nv.compat,"",@"SHT_CUDA_COMPAT_INFO"
	.align	4
        /*0000*/ 	.byte	0x02, 0x09, 0x01, 0x00, 0x02, 0x02, 0x04, 0x00, 0x02, 0x05, 0x05, 0x00, 0x03, 0x07, 0x01, 0x01
        /*0010*/ 	.byte	0x02, 0x03, 0x01, 0x00, 0x02, 0x06, 0x01, 0x00, 0x04, 0x0b, 0x08, 0x00, 0x00, 0x00, 0x00, 0x00
        /*0020*/ 	.byte	0x00, 0x00, 0x00, 0x00


//--------------------- .nv.info._ZN7cutlass13device_kernelINS_4gemm6kernel13GemmUniversalIN4cute5tupleIJiiiiEEENS1_10collective13CollectiveMmaINS1_34MainloopSm90TmaGmmaWarpSpecializedILi26ENS5_IJNS4_1CILi1EEESB_SB_EEENS1_35KernelTmaWarpSpecializedCooperativeEEENS5_IJNSA_ILi192EEENSA_ILi80EEENSA_ILi16EEEEEENS_10bfloat16_tENS5_IJlSB_lEEESJ_SK_NS4_8TiledMMAINS4_8MMA_AtomIJNS4_4SM904GMMA27MMA_64x16x16_F32BF16BF16_SSILNSO_5MajorE0ELSQ_0ELNSO_7ScaleInE1ELSR_1EEEEEENS4_6LayoutINS5_IJNSA_ILi2EEESB_SB_EEENS5_IJSB_NSA_ILi0EEESX_EEEEENS5_IJNS4_10UnderscoreES10_S10_EEEEENS4_13SM90_TMA_LOADENS4_14ComposedLayoutINS4_7SwizzleILi1ELi4ELi3EEENS4_18smem_ptr_flag_bitsILi16EEENSU_INS5_IJNSA_ILi8EEESH_EEENS5_IJSH_SB_EEEEEEEvNS4_8identityES13_S1D_vS1E_EENS_8epilogue10collective6detail29Sm90TmaWarpSpecializedAdapterINS1H_15DefaultEpilogueISJ_SK_SK_NS1G_6thread17LinearCombinationISJ_Li1EffLNS1L_9ScaleType4KindE0ELNS_15FloatRoundStyleE2ESJ_EENS1_15EpilogueDefaultEEEEEvvEEEEvNT_6ParamsE --------------------------
	.section	.nv.info._ZN7cutlass13device_kernelINS_4gemm6kernel13GemmUniversalIN4cute5tupleIJiiiiEEENS1_10collective13CollectiveMmaINS1_34MainloopSm90TmaGmmaWarpSpecializedILi26ENS5_IJNS4_1CILi1EEESB_SB_EEENS1_35KernelTmaWarpSpecializedCooperativeEEENS5_IJNSA_ILi192EEENSA_ILi80EEENSA_ILi16EEEEEENS_10bfloat16_tENS5_IJlSB_lEEESJ_SK_NS4_8TiledMMAINS4_8MMA_AtomIJNS4_4SM904GMMA27MMA_64x16x16_F32BF16BF16_SSILNSO_5MajorE0ELSQ_0ELNSO_7ScaleInE1ELSR_1EEEEEENS4_6LayoutINS5_IJNSA_ILi2EEESB_SB_EEENS5_IJSB_NSA_ILi0EEESX_EEEEENS5_IJNS4_10UnderscoreES10_S10_EEEEENS4_13SM90_TMA_LOADENS4_14ComposedLayoutINS4_7SwizzleILi1ELi4ELi3EEENS4_18smem_ptr_flag_bitsILi16EEENSU_INS5_IJNSA_ILi8EEESH_EEENS5_IJSH_SB_EEEEEEEvNS4_8identityES13_S1D_vS1E_EENS_8epilogue10collective6detail29Sm90TmaWarpSpecializedAdapterINS1H_15DefaultEpilogueISJ_SK_SK_NS1G_6thread17LinearCombinationISJ_Li1EffLNS1L_9ScaleType4KindE0ELNS_15FloatRoundStyleE2ESJ_EENS1_15EpilogueDefaultEEEEEvvEEEEvNT_6ParamsE,"",@"SHT_CUDA_INFO"
	.sectionflags	@""
	.align	4


	//----- nvinfo : EIATTR_CUDA_API_VERSION
	.align		4
        /*0000*/ 	.byte	0x04, 0x37
        /*0002*/ 	.short	(.L_21 - .L_20)
.L_20:
        /*0004*/ 	.word	0x00000082


	//----- nvinfo : EIATTR_KPARAM_INFO
	.align		4
.L_21:
        /*0008*/ 	.byte	0x04, 0x17
        /*000a*/ 	.short	(.L_23 - .L_22)
.L_22:
        /*000c*/ 	.word	0x00000000
        /*0010*/ 	.short	0x0000
        /*0012*/ 	.short	0x0070
        /*0014*/ 	.byte	0x00, 0xf0, 0x01, 0x10


	//----- nvinfo : EIATTR_SPARSE_MMA_MASK
	.align		4
.L_23:
        /*0018*/ 	.byte	0x03, 0x50
        /*001a*/ 	.short	0x0000


	//----- nvinfo : EIATTR_MAXREG_COUNT
	.align		4
        /*001c*/ 	.byte	0x03, 0x1b
        /*001e*/ 	.short	0x00a8


	//----- nvinfo : EIATTR_NUM_BARRIERS
	.align		4
        /*0020*/ 	.byte	0x02, 0x4c
        /*0022*/ 	.byte	0x01
	.zero		1


	//----- nvinfo : EIATTR_EXTERNS
	.align		4
        /*0024*/ 	.byte	0x04, 0x0f
        /*0026*/ 	.short	(.L_25 - .L_24)


	//   ....[0]....
	.align		4
.L_24:
        /*0028*/ 	.word	index@(__assertfail)


	//----- nvinfo : EIATTR_MERCURY_ISA_VERSION
	.align		4
.L_25:
        /*002c*/ 	.byte	0x03, 0x5f
        /*002e*/ 	.short	0x0101


	//----- nvinfo : EIATTR_INT_WARP_WIDE_INSTR_OFFSETS
	.align		4
        /*0030*/ 	.byte	0x04, 0x31
        /*0032*/ 	.short	(.L_27 - .L_26)


	//   ....[0]....
.L_26:
        /*0034*/ 	.word	0x000006a0


	//   ....[1]....
        /*0038*/ 	.word	0x000006d0


	//   ....[2]....
        /*003c*/ 	.word	0x000007b0


	//----- nvinfo : EIATTR_COOP_GROUP_MASK_REGIDS
	.align		4
.L_27:
        /*0040*/ 	.byte	0x04, 0x29
        /*0042*/ 	.short	(.L_29 - .L_28)


	//   ....[0]....
.L_28:
        /*0044*/ 	.word	0xffffffff


	//   ....[1]....
        /*0048*/ 	.word	0xffffffff


	//   ....[2]....
        /*004c*/ 	.word	0xffffffff


	//   ....[3]....
        /*0050*/ 	.word	0xffffffff


	//   ....[4]....
        /*0054*/ 	.word	0xffffffff


	//----- nvinfo : EIATTR_COOP_GROUP_INSTR_OFFSETS
	.align		4
.L_29:
        /*0058*/ 	.byte	0x04, 0x28
        /*005a*/ 	.short	(.L_31 - .L_30)


	//   ....[0]....
.L_30:
        /*005c*/ 	.word	0x00000060


	//   ....[1]....
        /*0060*/ 	.word	0x00000070


	//   ....[2]....
        /*0064*/ 	.word	0x00000130


	//   ....[3]....
        /*0068*/ 	.word	0x000005b0


	//   ....[4]....
        /*006c*/ 	.word	0x00001260


	//----- nvinfo : EIATTR_REG_RECONFIG
	.align		4
.L_31:
        /*0070*/ 	.byte	0x01, 0x54
	.zero		2


	//----- nvinfo : EIATTR_SYSCALL_OFFSETS
	.align		4
        /*0074*/ 	.byte	0x04, 0x46
        /*0076*/ 	.short	(.L_33 - .L_32)


	//   ....[0]....
.L_32:
        /*0078*/ 	.word	0x00001420


	//----- nvinfo : EIATTR_MBARRIER_INSTR_OFFSETS
	.align		4
.L_33:
        /*007c*/ 	.byte	0x04, 0x39
        /*007e*/ 	.short	(.L_35 - .L_34)


	//   ....[0]....
.L_34:
        /*0080*/ 	.word	0x00000250
        /*0084*/ 	.word	0x000000ff
        /*0088*/ 	.word	0x00000000
        /*008c*/ 	.short	0x0100
        /*008e*/ 	.byte	0x08
	.zero		1


	//   ....[1]....
        /*0090*/ 	.word	0x00000260
        /*0094*/ 	.word	0x000000ff
        /*0098*/ 	.word	0x000000d0
        /*009c*/ 	.short	0x0100
        /*009e*/ 	.byte	0x08
	.zero		1


	//   ....[2]....
        /*00a0*/ 	.word	0x00000270
        /*00a4*/ 	.word	0x000000ff
        /*00a8*/ 	.word	0x00000008
        /*00ac*/ 	.short	0x0100
        /*00ae*/ 	.byte	0x08
	.zero		1


	//   ....[3]....
        /*00b0*/ 	.word	0x00000280
        /*00b4*/ 	.word	0x000000ff
        /*00b8*/ 	.word	0x000000d8
        /*00bc*/ 	.short	0x0100
        /*00be*/ 	.byte	0x08
	.zero		1


	//   ....[4]....
        /*00c0*/ 	.word	0x00000290
        /*00c4*/ 	.word	0x000000ff
        /*00c8*/ 	.word	0x00000010
        /*00cc*/ 	.short	0x0100
        /*00ce*/ 	.byte	0x08
	.zero		1


	//   ....[5]....
        /*00d0*/ 	.word	0x000002a0
        /*00d4*/ 	.word	0x000000ff
        /*00d8*/ 	.word	0x000000e0
        /*00dc*/ 	.short	0x0100
        /*00de*/ 	.byte	0x08
	.zero		1


	//   ....[6]....
        /*00e0*/ 	.word	0x000002b0
        /*00e4*/ 	.word	0x000000ff
        /*00e8*/ 	.word	0x00000018
        /*00ec*/ 	.short	0x0100
        /*00ee*/ 	.byte	0x08
	.zero		1


	//   ....[7]....
        /*00f0*/ 	.word	0x000002c0
        /*00f4*/ 	.word	0x000000ff
        /*00f8*/ 	.word	0x000000e8
        /*00fc*/ 	.short	0x0100
        /*00fe*/ 	.byte	0x08
	.zero		1


	//   ....[8]....
        /*0100*/ 	.word	0x000002d0
        /*0104*/ 	.word	0x000000ff
        /*0108*/ 	.word	0x00000020
        /*010c*/ 	.short	0x0100
        /*010e*/ 	.byte	0x08
	.zero		1


	//   ....[9]....
        /*0110*/ 	.word	0x000002e0
        /*0114*/ 	.word	0x000000ff
        /*0118*/ 	.word	0x000000f0
        /*011c*/ 	.short	0x0100
        /*011e*/ 	.byte	0x08
	.zero		1


	//   ....[10]....
        /*0120*/ 	.word	0x000002f0
        /*0124*/ 	.word	0x000000ff
        /*0128*/ 	.word	0x00000028
        /*012c*/ 	.short	0x0100
        /*012e*/ 	.byte	0x08
	.zero		1


	//   ....[11]....
        /*0130*/ 	.word	0x00000300
        /*0134*/ 	.word	0x000000ff
        /*0138*/ 	.word	0x000000f8
        /*013c*/ 	.short	0x0100
        /*013e*/ 	.byte	0x08
	.zero		1


	//   ....[12]....
        /*0140*/ 	.word	0x00000310
        /*0144*/ 	.word	0x000000ff
        /*0148*/ 	.word	0x00000030
        /*014c*/ 	.short	0x0100
        /*014e*/ 	.byte	0x08
	.zero		1


	//   ....[13]....
        /*0150*/ 	.word	0x00000320
        /*0154*/ 	.word	0x000000ff
        /*0158*/ 	.word	0x00000100
        /*015c*/ 	.short	0x0100
        /*015e*/ 	.byte	0x08
	.zero		1


	//   ....[14]....
        /*0160*/ 	.word	0x00000330
        /*0164*/ 	.word	0x000000ff
        /*0168*/ 	.word	0x00000038
        /*016c*/ 	.short	0x0100
        /*016e*/ 	.byte	0x08
	.zero		1


	//   ....[15]....
        /*0170*/ 	.word	0x00000340
        /*0174*/ 	.word	0x000000ff
        /*0178*/ 	.word	0x00000108
        /*017c*/ 	.short	0x0100
        /*017e*/ 	.byte	0x08
	.zero		1


	//   ....[16]....
        /*0180*/ 	.word	0x00000350
        /*0184*/ 	.word	0x000000ff
        /*0188*/ 	.word	0x00000040
        /*018c*/ 	.short	0x0100
        /*018e*/ 	.byte	0x08
	.zero		1


	//   ....[17]....
        /*0190*/ 	.word	0x00000360
        /*0194*/ 	.word	0x000000ff
        /*0198*/ 	.word	0x00000110
        /*019c*/ 	.short	0x0100
        /*019e*/ 	.byte	0x08
	.zero		1


	//   ....[18]....
        /*01a0*/ 	.word	0x00000370
        /*01a4*/ 	.word	0x000000ff
        /*01a8*/ 	.word	0x00000048
        /*01ac*/ 	.short	0x0100
        /*01ae*/ 	.byte	0x08
	.zero		1


	//   ....[19]....
        /*01b0*/ 	.word	0x00000380
        /*01b4*/ 	.word	0x000000ff
        /*01b8*/ 	.word	0x00000118
        /*01bc*/ 	.short	0x0100
        /*01be*/ 	.byte	0x08
	.zero		1


	//   ....[20]....
        /*01c0*/ 	.word	0x00000390
        /*01c4*/ 	.word	0x000000ff
        /*01c8*/ 	.word	0x00000050
        /*01cc*/ 	.short	0x0100
        /*01ce*/ 	.byte	0x08
	.zero		1


	//   ....[21]....
        /*01d0*/ 	.word	0x000003a0
        /*01d4*/ 	.word	0x000000ff
        /*01d8*/ 	.word	0x00000120
        /*01dc*/ 	.short	0x0100
        /*01de*/ 	.byte	0x08
	.zero		1


	//   ....[22]....
        /*01e0*/ 	.word	0x000003b0
        /*01e4*/ 	.word	0x000000ff
        /*01e8*/ 	.word	0x00000058
        /*01ec*/ 	.short	0x0100
        /*01ee*/ 	.byte	0x08
	.zero		1


	//   ....[23]....
        /*01f0*/ 	.word	0x000003c0
        /*01f4*/ 	.word	0x000000ff
        /*01f8*/ 	.word	0x00000128
        /*01fc*/ 	.short	0x0100
        /*01fe*/ 	.byte	0x08
	.zero		1


	//   ....[24]....
        /*0200*/ 	.word	0x000003d0
        /*0204*/ 	.word	0x000000ff
        /*0208*/ 	.word	0x00000060
        /*020c*/ 	.short	0x0100
        /*020e*/ 	.byte	0x08
	.zero		1


	//   ....[25]....
        /*0210*/ 	.word	0x000003e0
        /*0214*/ 	.word	0x000000ff
        /*0218*/ 	.word	0x00000130
        /*021c*/ 	.short	0x0100
        /*021e*/ 	.byte	0x08
	.zero		1


	//   ....[26]....
        /*0220*/ 	.word	0x000003f0
        /*0224*/ 	.word	0x000000ff
        /*0228*/ 	.word	0x00000068
        /*022c*/ 	.short	0x0100
        /*022e*/ 	.byte	0x08
	.zero		1


	//   ....[27]....
        /*0230*/ 	.word	0x00000400
        /*0234*/ 	.word	0x000000ff
        /*0238*/ 	.word	0x00000138
        /*023c*/ 	.short	0x0100
        /*023e*/ 	.byte	0x08
	.zero		1


	//   ....[28]....
        /*0240*/ 	.word	0x00000410
        /*0244*/ 	.word	0x000000ff
        /*0248*/ 	.word	0x00000070
        /*024c*/ 	.short	0x0100
        /*024e*/ 	.byte	0x08
	.zero		1


	//   ....[29]....
        /*0250*/ 	.word	0x00000420
        /*0254*/ 	.word	0x000000ff
        /*0258*/ 	.word	0x00000140
        /*025c*/ 	.short	0x0100
        /*025e*/ 	.byte	0x08
	.zero		1


	//   ....[30]....
        /*0260*/ 	.word	0x00000430
        /*0264*/ 	.word	0x000000ff
        /*0268*/ 	.word	0x00000078
        /*026c*/ 	.short	0x0100
        /*026e*/ 	.byte	0x08
	.zero		1


	//   ....[31]....
        /*0270*/ 	.word	0x00000440
        /*0274*/ 	.word	0x000000ff
        /*0278*/ 	.word	0x00000148
        /*027c*/ 	.short	0x0100
        /*027e*/ 	.byte	0x08
	.zero		1


	//   ....[32]....
        /*0280*/ 	.word	0x00000450
        /*0284*/ 	.word	0x000000ff
        /*0288*/ 	.word	0x00000080
        /*028c*/ 	.short	0x0100
        /*028e*/ 	.byte	0x08
	.zero		1


	//   ....[33]....
        /*0290*/ 	.word	0x00000460
        /*0294*/ 	.word	0x000000ff
        /*0298*/ 	.word	0x00000150
        /*029c*/ 	.short	0x0100
        /*029e*/ 	.byte	0x08
	.zero		1


	//   ....[34]....
        /*02a0*/ 	.word	0x00000470
        /*02a4*/ 	.word	0x000000ff
        /*02a8*/ 	.word	0x00000088
        /*02ac*/ 	.short	0x0100
        /*02ae*/ 	.byte	0x08
	.zero		1


	//   ....[35]....
        /*02b0*/ 	.word	0x00000480
        /*02b4*/ 	.word	0x000000ff
        /*02b8*/ 	.word	0x00000158
        /*02bc*/ 	.short	0x0100
        /*02be*/ 	.byte	0x08
	.zero		1


	//   ....[36]....
        /*02c0*/ 	.word	0x00000490
        /*02c4*/ 	.word	0x000000ff
        /*02c8*/ 	.word	0x00000090
        /*02cc*/ 	.short	0x0100
        /*02ce*/ 	.byte	0x08
	.zero		1


	//   ....[37]....
        /*02d0*/ 	.word	0x000004a0
        /*02d4*/ 	.word	0x000000ff
        /*02d8*/ 	.word	0x00000160
        /*02dc*/ 	.short	0x0100
        /*02de*/ 	.byte	0x08
	.zero		1


	//   ....[38]....
        /*02e0*/ 	.word	0x000004b0
        /*02e4*/ 	.word	0x000000ff
        /*02e8*/ 	.word	0x00000098
        /*02ec*/ 	.short	0x0100
        /*02ee*/ 	.byte	0x08
	.zero		1


	//   ....[39]....
        /*02f0*/ 	.word	0x000004c0
        /*02f4*/ 	.word	0x000000ff
        /*02f8*/ 	.word	0x00000168
        /*02fc*/ 	.short	0x0100
        /*02fe*/ 	.byte	0x08
	.zero		1


	//   ....[40]....
        /*0300*/ 	.word	0x000004d0
        /*0304*/ 	.word	0x000000ff
        /*0308*/ 	.word	0x000000a0
        /*030c*/ 	.short	0x0100
        /*030e*/ 	.byte	0x08
	.zero		1


	//   ....[41]....
        /*0310*/ 	.word	0x000004e0
        /*0314*/ 	.word	0x000000ff
        /*0318*/ 	.word	0x00000170
        /*031c*/ 	.short	0x0100
        /*031e*/ 	.byte	0x08
	.zero		1


	//   ....[42]....
        /*0320*/ 	.word	0x000004f0
        /*0324*/ 	.word	0x000000ff
        /*0328*/ 	.word	0x000000a8
        /*032c*/ 	.short	0x0100
        /*032e*/ 	.byte	0x08
	.zero		1


	//   ....[43]....
        /*0330*/ 	.word	0x00000500
        /*0334*/ 	.word	0x000000ff
        /*0338*/ 	.word	0x00000178
        /*033c*/ 	.short	0x0100
        /*033e*/ 	.byte	0x08
	.zero		1


	//   ....[44]....
        /*0340*/ 	.word	0x00000510
        /*0344*/ 	.word	0x000000ff
        /*0348*/ 	.word	0x000000b0
        /*034c*/ 	.short	0x0100
        /*034e*/ 	.byte	0x08
	.zero		1


	//   ....[45]....
        /*0350*/ 	.word	0x00000520
        /*0354*/ 	.word	0x000000ff
        /*0358*/ 	.word	0x00000180
        /*035c*/ 	.short	0x0100
        /*035e*/ 	.byte	0x08
	.zero		1


	//   ....[46]....
        /*0360*/ 	.word	0x00000530
        /*0364*/ 	.word	0x000000ff
        /*0368*/ 	.word	0x000000b8
        /*036c*/ 	.short	0x0100
        /*036e*/ 	.byte	0x08
	.zero		1


	//   ....[47]....
        /*0370*/ 	.word	0x00000540
        /*0374*/ 	.word	0x000000ff
        /*0378*/ 	.word	0x00000188
        /*037c*/ 	.short	0x0100
        /*037e*/ 	.byte	0x08
	.zero		1


	//   ....[48]....
        /*0380*/ 	.word	0x00000550
        /*0384*/ 	.word	0x000000ff
        /*0388*/ 	.word	0x000000c0
        /*038c*/ 	.short	0x0100
        /*038e*/ 	.byte	0x08
	.zero		1


	//   ....[49]....
        /*0390*/ 	.word	0x00000560
        /*0394*/ 	.word	0x000000ff
        /*0398*/ 	.word	0x00000190
        /*039c*/ 	.short	0x0100
        /*039e*/ 	.byte	0x08
	.zero		1


	//   ....[50]....
        /*03a0*/ 	.word	0x00000570
        /*03a4*/ 	.word	0x000000ff
        /*03a8*/ 	.word	0x000000c8
        /*03ac*/ 	.short	0x0100
        /*03ae*/ 	.byte	0x08
	.zero		1


	//   ....[51]....
        /*03b0*/ 	.word	0x00000580
        /*03b4*/ 	.word	0x000000ff
        /*03b8*/ 	.word	0x00000198
        /*03bc*/ 	.short	0x0100
        /*03be*/ 	.byte	0x08
	.zero		1


	//   ....[52]....
        /*03c0*/ 	.word	0x00000820
        /*03c4*/ 	.word	0x000000ff
        /*03c8*/ 	.word	0x000001b0
        /*03cc*/ 	.short	0x0100
        /*03ce*/ 	.byte	0x06
	.zero		1


	//   ....[53]....
        /*03d0*/ 	.word	0x00000880
        /*03d4*/ 	.word	0x000000ff
        /*03d8*/ 	.word	0x000001b8
        /*03dc*/ 	.short	0x0100
        /*03de*/ 	.byte	0x06
	.zero		1


	//   ....[54]....
        /*03e0*/ 	.word	0x000014a0
        /*03e4*/ 	.word	0x00000003
        /*03e8*/ 	.word	0x00000000
        /*03ec*/ 	.short	0x010a
        /*03ee*/ 	.byte	0x3f
	.zero		1


	//   ....[55]....
        /*03f0*/ 	.word	0x000014e0
        /*03f4*/ 	.word	0x00000003
        /*03f8*/ 	.word	0x00000000
        /*03fc*/ 	.short	0x010a
        /*03fe*/ 	.byte	0x3f
	.zero		1


	//   ....[56]....
        /*0400*/ 	.word	0x00001a60
        /*0404*/ 	.word	0x000000ff
        /*0408*/ 	.word	0x00000000
        /*040c*/ 	.short	0x010a
        /*040e*/ 	.byte	0x04
	.zero		1


	//   ....[57]....
        /*0410*/ 	.word	0x00001aa0
        /*0414*/ 	.word	0x000000ff
        /*0418*/ 	.word	0x00000000
        /*041c*/ 	.short	0x010a
        /*041e*/ 	.byte	0x04
	.zero		1


	//   ....[58]....
        /*0420*/ 	.word	0x00001ef0
        /*0424*/ 	.word	0x000000ff
        /*0428*/ 	.word	0x00000000
        /*042c*/ 	.short	0x0101
        /*042e*/ 	.byte	0x04
	.zero		1


	//   ....[59]....
        /*0430*/ 	.word	0x000020a0
        /*0434*/ 	.word	0x00000000
        /*0438*/ 	.word	0x00000000
        /*043c*/ 	.short	0x0101
        /*043e*/ 	.byte	0x3f
	.zero		1


	//   ....[60]....
        /*0440*/ 	.word	0x000083a0
        /*0444*/ 	.word	0x0000000e
        /*0448*/ 	.word	0x000000d0
        /*044c*/ 	.short	0x010a
        /*044e*/ 	.byte	0x3f
	.zero		1


	//   ....[61]....
        /*0450*/ 	.word	0x00008720
        /*0454*/ 	.word	0x00000006
        /*0458*/ 	.word	0x000001b8
        /*045c*/ 	.short	0x0101
        /*045e*/ 	.byte	0x3f
	.zero		1


	//   ....[62]....
        /*0460*/ 	.word	0x00008e50
        /*0464*/ 	.word	0x00000007
        /*0468*/ 	.word	0x00000000
        /*046c*/ 	.short	0x010a
        /*046e*/ 	.byte	0x3f
	.zero		1


	//   ....[63]....
        /*0470*/ 	.word	0x00008ed0
        /*0474*/ 	.word	0x00000009
        /*0478*/ 	.word	0x00000000
        /*047c*/ 	.short	0x010a
        /*047e*/ 	.byte	0x3f
	.zero		1


	//   ....[64]....
        /*0480*/ 	.word	0x00008f60
        /*0484*/ 	.word	0x00000006
        /*0488*/ 	.word	0x00000000
        /*048c*/ 	.short	0x010a
        /*048e*/ 	.byte	0x3f
	.zero		1


	//   ....[65]....
        /*0490*/ 	.word	0x00008ff0
        /*0494*/ 	.word	0x00000009
        /*0498*/ 	.word	0x00000000
        /*049c*/ 	.short	0x010a
        /*049e*/ 	.byte	0x3f
	.zero		1


	//   ....[66]....
        /*04a0*/ 	.word	0x00009080
        /*04a4*/ 	.word	0x00000006
        /*04a8*/ 	.word	0x00000000
        /*04ac*/ 	.short	0x010a
        /*04ae*/ 	.byte	0x3f
	.zero		1


	//   ....[67]....
        /*04b0*/ 	.word	0x00009110
        /*04b4*/ 	.word	0x00000009
        /*04b8*/ 	.word	0x00000000
        /*04bc*/ 	.short	0x010a
        /*04be*/ 	.byte	0x3f
	.zero		1


	//   ....[68]....
        /*04c0*/ 	.word	0x000091a0
        /*04c4*/ 	.word	0x00000006
        /*04c8*/ 	.word	0x00000000
        /*04cc*/ 	.short	0x010a
        /*04ce*/ 	.byte	0x3f
	.zero		1


	//   ....[69]....
        /*04d0*/ 	.word	0x00009230
        /*04d4*/ 	.word	0x00000009
        /*04d8*/ 	.word	0x00000000
        /*04dc*/ 	.short	0x010a
        /*04de*/ 	.byte	0x3f
	.zero		1


	//   ....[70]....
        /*04e0*/ 	.word	0x000092c0
        /*04e4*/ 	.word	0x00000006
        /*04e8*/ 	.word	0x00000000
        /*04ec*/ 	.short	0x010a
        /*04ee*/ 	.byte	0x3f
	.zero		1


	//   ....[71]....
        /*04f0*/ 	.word	0x00009350
        /*04f4*/ 	.word	0x00000009
        /*04f8*/ 	.word	0x00000000
        /*04fc*/ 	.short	0x010a
        /*04fe*/ 	.byte	0x3f
	.zero		1


	//   ....[72]....
        /*0500*/ 	.word	0x000093e0
        /*0504*/ 	.word	0x00000006
        /*0508*/ 	.word	0x00000000
        /*050c*/ 	.short	0x010a
        /*050e*/ 	.byte	0x3f
	.zero		1


	//   ....[73]....
        /*0510*/ 	.word	0x00009470
        /*0514*/ 	.word	0x00000009
        /*0518*/ 	.word	0x00000000
        /*051c*/ 	.short	0x010a
        /*051e*/ 	.byte	0x3f
	.zero		1


	//   ....[74]....
        /*0520*/ 	.word	0x00009500
        /*0524*/ 	.word	0x00000006
        /*0528*/ 	.word	0x00000000
        /*052c*/ 	.short	0x010a
        /*052e*/ 	.byte	0x3f
	.zero		1


	//   ....[75]....
        /*0530*/ 	.word	0x00009590
        /*0534*/ 	.word	0x00000009
        /*0538*/ 	.word	0x00000000
        /*053c*/ 	.short	0x010a
        /*053e*/ 	.byte	0x3f
	.zero		1


	//   ....[76]....
        /*0540*/ 	.word	0x00009620
        /*0544*/ 	.word	0x00000006
        /*0548*/ 	.word	0x00000000
        /*054c*/ 	.short	0x010a
        /*054e*/ 	.byte	0x3f
	.zero		1


	//   ....[77]....
        /*0550*/ 	.word	0x000096b0
        /*0554*/ 	.word	0x00000009
        /*0558*/ 	.word	0x00000000
        /*055c*/ 	.short	0x010a
        /*055e*/ 	.byte	0x3f
	.zero		1


	//   ....[78]....
        /*0560*/ 	.word	0x00009740
        /*0564*/ 	.word	0x00000006
        /*0568*/ 	.word	0x00000000
        /*056c*/ 	.short	0x010a
        /*056e*/ 	.byte	0x3f
	.zero		1


	//   ....[79]....
        /*0570*/ 	.word	0x000097d0
        /*0574*/ 	.word	0x00000009
        /*0578*/ 	.word	0x00000000
        /*057c*/ 	.short	0x010a
        /*057e*/ 	.byte	0x3f
	.zero		1


	//   ....[80]....
        /*0580*/ 	.word	0x00009860
        /*0584*/ 	.word	0x00000006
        /*0588*/ 	.word	0x00000000
        /*058c*/ 	.short	0x010a
        /*058e*/ 	.byte	0x3f
	.zero		1


	//   ....[81]....
        /*0590*/ 	.word	0x000098f0
        /*0594*/ 	.word	0x00000009
        /*0598*/ 	.word	0x00000000
        /*059c*/ 	.short	0x010a
        /*059e*/ 	.byte	0x3f
	.zero		1


	//   ....[82]....
        /*05a0*/ 	.word	0x00009980
        /*05a4*/ 	.word	0x00000006
        /*05a8*/ 	.word	0x00000000
        /*05ac*/ 	.short	0x010a
        /*05ae*/ 	.byte	0x3f
	.zero		1


	//   ....[83]....
        /*05b0*/ 	.word	0x00009a10
        /*05b4*/ 	.word	0x00000009
        /*05b8*/ 	.word	0x00000000
        /*05bc*/ 	.short	0x010a
        /*05be*/ 	.byte	0x3f
	.zero		1


	//   ....[84]....
        /*05c0*/ 	.word	0x00009aa0
        /*05c4*/ 	.word	0x00000006
        /*05c8*/ 	.word	0x00000000
        /*05cc*/ 	.short	0x010a
        /*05ce*/ 	.byte	0x3f
	.zero		1


	//   ....[85]....
        /*05d0*/ 	.word	0x00009b30
        /*05d4*/ 	.word	0x00000009
        /*05d8*/ 	.word	0x00000000
        /*05dc*/ 	.short	0x010a
        /*05de*/ 	.byte	0x3f
	.zero		1


	//   ....[86]....
        /*05e0*/ 	.word	0x00009bc0
        /*05e4*/ 	.word	0x00000006
        /*05e8*/ 	.word	0x00000000
        /*05ec*/ 	.short	0x010a
        /*05ee*/ 	.byte	0x3f
	.zero		1


	//   ....[87]....
        /*05f0*/ 	.word	0x00009c50
        /*05f4*/ 	.word	0x00000003
        /*05f8*/ 	.word	0x00000000
        /*05fc*/ 	.short	0x010a
        /*05fe*/ 	.byte	0x3f
	.zero		1


	//   ....[88]....
        /*0600*/ 	.word	0x00009cb0
        /*0604*/ 	.word	0x00000003
        /*0608*/ 	.word	0x00000000
        /*060c*/ 	.short	0x010a
        /*060e*/ 	.byte	0x3f
	.zero		1


	//   ....[89]....
        /*0610*/ 	.word	0x00009d10
        /*0614*/ 	.word	0x00000005
        /*0618*/ 	.word	0x00000000
        /*061c*/ 	.short	0x010a
        /*061e*/ 	.byte	0x3f
	.zero		1


	//   ....[90]....
        /*0620*/ 	.word	0x00009de0
        /*0624*/ 	.word	0x0000000e
        /*0628*/ 	.word	0x000000d0
        /*062c*/ 	.short	0x010a
        /*062e*/ 	.byte	0x3f
	.zero		1


	//   ....[91]....
        /*0630*/ 	.word	0x00009eb0
        /*0634*/ 	.word	0x00000007
        /*0638*/ 	.word	0x00000000
        /*063c*/ 	.short	0x010a
        /*063e*/ 	.byte	0x3f
	.zero		1


	//   ....[92]....
        /*0640*/ 	.word	0x00009f00
        /*0644*/ 	.word	0x00000009
        /*0648*/ 	.word	0x00000000
        /*064c*/ 	.short	0x010a
        /*064e*/ 	.byte	0x3f
	.zero		1


	//   ....[93]....
        /*0650*/ 	.word	0x00009f50
        /*0654*/ 	.word	0x00000006
        /*0658*/ 	.word	0x00000000
        /*065c*/ 	.short	0x010a
        /*065e*/ 	.byte	0x3f
	.zero		1


	//   ....[94]....
        /*0660*/ 	.word	0x00009fa0
        /*0664*/ 	.word	0x00000009
        /*0668*/ 	.word	0x00000000
        /*066c*/ 	.short	0x010a
        /*066e*/ 	.byte	0x3f
	.zero		1


	//   ....[95]....
        /*0670*/ 	.word	0x00009ff0
        /*0674*/ 	.word	0x00000006
        /*0678*/ 	.word	0x00000000
        /*067c*/ 	.short	0x010a
        /*067e*/ 	.byte	0x3f
	.zero		1


	//   ....[96]....
        /*0680*/ 	.word	0x0000a040
        /*0684*/ 	.word	0x00000009
        /*0688*/ 	.word	0x00000000
        /*068c*/ 	.short	0x010a
        /*068e*/ 	.byte	0x3f
	.zero		1


	//   ....[97]....
        /*0690*/ 	.word	0x0000a090
        /*0694*/ 	.word	0x00000006
        /*0698*/ 	.word	0x00000000
        /*069c*/ 	.short	0x010a
        /*069e*/ 	.byte	0x3f
	.zero		1


	//   ....[98]....
        /*06a0*/ 	.word	0x0000a0e0
        /*06a4*/ 	.word	0x00000009
        /*06a8*/ 	.word	0x00000000
        /*06ac*/ 	.short	0x010a
        /*06ae*/ 	.byte	0x3f
	.zero		1


	//   ....[99]....
        /*06b0*/ 	.word	0x0000a130
        /*06b4*/ 	.word	0x00000006
        /*06b8*/ 	.word	0x00000000
        /*06bc*/ 	.short	0x010a
        /*06be*/ 	.byte	0x3f
	.zero		1


	//   ....[100]....
        /*06c0*/ 	.word	0x0000a180
        /*06c4*/ 	.word	0x00000009
        /*06c8*/ 	.word	0x00000000
        /*06cc*/ 	.short	0x010a
        /*06ce*/ 	.byte	0x3f
	.zero		1


	//   ....[101]....
        /*06d0*/ 	.word	0x0000a1d0
        /*06d4*/ 	.word	0x00000006
        /*06d8*/ 	.word	0x00000000
        /*06dc*/ 	.short	0x010a
        /*06de*/ 	.byte	0x3f
	.zero		1


	//   ....[102]....
        /*06e0*/ 	.word	0x0000a220
        /*06e4*/ 	.word	0x00000009
        /*06e8*/ 	.word	0x00000000
        /*06ec*/ 	.short	0x010a
        /*06ee*/ 	.byte	0x3f
	.zero		1


	//   ....[103]....
        /*06f0*/ 	.word	0x0000a270
        /*06f4*/ 	.word	0x00000006
        /*06f8*/ 	.word	0x00000000
        /*06fc*/ 	.short	0x010a
        /*06fe*/ 	.byte	0x3f
	.zero		1


	//   ....[104]....
        /*0700*/ 	.word	0x0000a2c0
        /*0704*/ 	.word	0x00000009
        /*0708*/ 	.word	0x00000000
        /*070c*/ 	.short	0x010a
        /*070e*/ 	.byte	0x3f
	.zero		1


	//   ....[105]....
        /*0710*/ 	.word	0x0000a310
        /*0714*/ 	.word	0x00000006
        /*0718*/ 	.word	0x00000000
        /*071c*/ 	.short	0x010a
        /*071e*/ 	.byte	0x3f
	.zero		1


	//   ....[106]....
        /*0720*/ 	.word	0x0000a360
        /*0724*/ 	.word	0x00000009
        /*0728*/ 	.word	0x00000000
        /*072c*/ 	.short	0x010a
        /*072e*/ 	.byte	0x3f
	.zero		1


	//   ....[107]....
        /*0730*/ 	.word	0x0000a3b0
        /*0734*/ 	.word	0x00000006
        /*0738*/ 	.word	0x00000000
        /*073c*/ 	.short	0x010a
        /*073e*/ 	.byte	0x3f
	.zero		1


	//   ....[108]....
        /*0740*/ 	.word	0x0000a400
        /*0744*/ 	.word	0x00000009
        /*0748*/ 	.word	0x00000000
        /*074c*/ 	.short	0x010a
        /*074e*/ 	.byte	0x3f
	.zero		1


	//   ....[109]....
        /*0750*/ 	.word	0x0000a450
        /*0754*/ 	.word	0x00000006
        /*0758*/ 	.word	0x00000000
        /*075c*/ 	.short	0x010a
        /*075e*/ 	.byte	0x3f
	.zero		1


	//   ....[110]....
        /*0760*/ 	.word	0x0000a4a0
        /*0764*/ 	.word	0x00000009
        /*0768*/ 	.word	0x00000000
        /*076c*/ 	.short	0x010a
        /*076e*/ 	.byte	0x3f
	.zero		1


	//   ....[111]....
        /*0770*/ 	.word	0x0000a4f0
        /*0774*/ 	.word	0x00000006
        /*0778*/ 	.word	0x00000000
        /*077c*/ 	.short	0x010a
        /*077e*/ 	.byte	0x3f
	.zero		1


	//   ....[112]....
        /*0780*/ 	.word	0x0000a540
        /*0784*/ 	.word	0x00000009
        /*0788*/ 	.word	0x00000000
        /*078c*/ 	.short	0x010a
        /*078e*/ 	.byte	0x3f
	.zero		1


	//   ....[113]....
        /*0790*/ 	.word	0x0000a590
        /*0794*/ 	.word	0x00000006
        /*0798*/ 	.word	0x00000000
        /*079c*/ 	.short	0x010a
        /*079e*/ 	.byte	0x3f
	.zero		1


	//   ....[114]....
        /*07a0*/ 	.word	0x0000a5e0
        /*07a4*/ 	.word	0x00000009
        /*07a8*/ 	.word	0x00000000
        /*07ac*/ 	.short	0x010a
        /*07ae*/ 	.byte	0x3f
	.zero		1


	//   ....[115]....
        /*07b0*/ 	.word	0x0000a630
        /*07b4*/ 	.word	0x00000006
        /*07b8*/ 	.word	0x00000000
        /*07bc*/ 	.short	0x010a
        /*07be*/ 	.byte	0x3f
	.zero		1


	//----- nvinfo : EIATTR_NUM_MBARRIERS
	.align		4
.L_35:
        /*07c0*/ 	.byte	0x03, 0x38
        /*07c2*/ 	.short	0x0036


	//----- nvinfo : EIATTR_EXIT_INSTR_OFFSETS
	.align		4
        /*07c4*/ 	.byte	0x04, 0x1c
        /*07c6*/ 	.short	(.L_37 - .L_36)


	//   ....[0]....
.L_36:
        /*07c8*/ 	.word	0x000008d0


	//   ....[1]....
        /*07cc*/ 	.word	0x00001190


	//   ....[2]....
        /*07d0*/ 	.word	0x00007a10


	//   ....[3]....
        /*07d4*/ 	.word	0x00008040


	//   ....[4]....
        /*07d8*/ 	.word	0x00009ca0


	//----- nvinfo : EIATTR_MAX_THREADS
	.align		4
.L_37:
        /*07dc*/ 	.byte	0x04, 0x05
        /*07de*/ 	.short	(.L_39 - .L_38)
.L_38:
        /*07e0*/ 	.word	0x00000180
        /*07e4*/ 	.word	0x00000001
        /*07e8*/ 	.word	0x00000001


	//----- nvinfo : EIATTR_CRS_STACK_SIZE
	.align		4
.L_39:
        /*07ec*/ 	.byte	0x04, 0x1e
        /*07ee*/ 	.short	(.L_41 - .L_40)
.L_40:
        /*07f0*/ 	.word	0x00000000


	//----- nvinfo : EIATTR_CBANK_PARAM_SIZE
	.align		4
.L_41:
        /*07f4*/ 	.byte	0x03, 0x19
        /*07f6*/ 	.short	0x0470


	//----- nvinfo : EIATTR_PARAM_CBANK
	.align		4
        /*07f8*/ 	.byte	0x04, 0x0a
        /*07fa*/ 	.short	(.L_43 - .L_42)
	.align		4
.L_42:
        /*07fc*/ 	.word	index@(.nv.constant0._ZN7cutlass13device_kernelINS_4gemm6kernel13GemmUniversalIN4cute5tupleIJiiiiEEENS1_10collective13CollectiveMmaINS1_34MainloopSm90TmaGmmaWarpSpecializedILi26ENS5_IJNS4_1CILi1EEESB_SB_EEENS1_35KernelTmaWarpSpecializedCooperativeEEENS5_IJNSA_ILi192EEENSA_ILi80EEENSA_ILi16EEEEEENS_10bfloat16_tENS5_IJlSB_lEEESJ_SK_NS4_8TiledMMAINS4_8MMA_AtomIJNS4_4SM904GMMA27MMA_64x16x16_F32BF16BF16_SSILNSO_5MajorE0ELSQ_0ELNSO_7ScaleInE1ELSR_1EEEEEENS4_6LayoutINS5_IJNSA_ILi2EEESB_SB_EEENS5_IJSB_NSA_ILi0EEESX_EEEEENS5_IJNS4_10UnderscoreES10_S10_EEEEENS4_13SM90_TMA_LOADENS4_14ComposedLayoutINS4_7SwizzleILi1ELi4ELi3EEENS4_18smem_ptr_flag_bitsILi16EEENSU_INS5_IJNSA_ILi8EEESH_EEENS5_IJSH_SB_EEEEEEEvNS4_8identityES13_S1D_vS1E_EENS_8epilogue10collective6detail29Sm90TmaWarpSpecializedAdapterINS1H_15DefaultEpilogueISJ_SK_SK_NS1G_6thread17LinearCombinationISJ_Li1EffLNS1L_9ScaleType4KindE0ELNS_15FloatRoundStyleE2ESJ_EENS1_15EpilogueDefaultEEEEEvvEEEEvNT_6ParamsE)
        /*0800*/ 	.short	0x0210
        /*0802*/ 	.short	0x0470


	//----- nvinfo : EIATTR_SW_WAR
	.align		4
.L_43:
        /*0804*/ 	.byte	0x04, 0x36
        /*0806*/ 	.short	(.L_45 - .L_44)
.L_44:
        /*0808*/ 	.word	0x00000008
.L_45:


//--------------------- .nv.callgraph             --------------------------
	.section	.nv.callgraph,"",@"SHT_CUDA_CALLGRAPH"
	.align	4
	.sectionentsize	8
	.align		4
        /*0000*/ 	.word	0x00000000
	.align		4
        /*0004*/ 	.word	0xffffffff
	.align		4
        /*0008*/ 	.word	index@(_ZN7cutlass13device_kernelINS_4gemm6kernel13GemmUniversalIN4cute5tupleIJiiiiEEENS1_10collective13CollectiveMmaINS1_34MainloopSm90TmaGmmaWarpSpecializedILi26ENS5_IJNS4_1CILi1EEESB_SB_EEENS1_35KernelTmaWarpSpecializedCooperativeEEENS5_IJNSA_ILi192EEENSA_ILi80EEENSA_ILi16EEEEEENS_10bfloat16_tENS5_IJlSB_lEEESJ_SK_NS4_8TiledMMAINS4_8MMA_AtomIJNS4_4SM904GMMA27MMA_64x16x16_F32BF16BF16_SSILNSO_5MajorE0ELSQ_0ELNSO_7ScaleInE1ELSR_1EEEEEENS4_6LayoutINS5_IJNSA_ILi2EEESB_SB_EEENS5_IJSB_NSA_ILi0EEESX_EEEEENS5_IJNS4_10UnderscoreES10_S10_EEEEENS4_13SM90_TMA_LOADENS4_14ComposedLayoutINS4_7SwizzleILi1ELi4ELi3EEENS4_18smem_ptr_flag_bitsILi16EEENSU_INS5_IJNSA_ILi8EEESH_EEENS5_IJSH_SB_EEEEEEEvNS4_8identityES13_S1D_vS1E_EENS_8epilogue10collective6detail29Sm90TmaWarpSpecializedAdapterINS1H_15DefaultEpilogueISJ_SK_SK_NS1G_6thread17LinearCombinationISJ_Li1EffLNS1L_9ScaleType4KindE0ELNS_15FloatRoundStyleE2ESJ_EENS1_15EpilogueDefaultEEEEEvvEEEEvNT_6ParamsE)
	.align		4
        /*000c*/ 	.word	index@(__assertfail)
	.align		4
        /*0010*/ 	.word	0x00000000
	.align		4
        /*0014*/ 	.word	0xfffffffe
	.align		4
        /*0018*/ 	.word	0x00000000
	.align		4
        /*001c*/ 	.word	0xfffffffd
	.align		4
        /*0020*/ 	.word	0x00000000
	.align		4
        /*0024*/ 	.word	0xfffffffc


//--------------------- .nv.constant4             --------------------------
	.section	.nv.constant4,"a",@progbits
	.align	8
	.align		8
.nv.constant4:
        /*0000*/ 	.dword	__assertfail
	.align		8
        /*0008*/ 	.dword	__unnamed_1
	.align		8
        /*0010*/ 	.dword	_ZN40_INTERNAL_3cf7426a_4_k_cu_765327dd_160214cuda3std3__45__cpo5beginE
	.align		8
        /*0018*/ 	.dword	_ZN40_INTERNAL_3cf7426a_4_k_cu_765327dd_160214cuda3std3__45__cpo3endE
	.align		8
        /*0020*/ 	.dword	_ZN40_INTERNAL_3cf7426a_4_k_cu_765327dd_160214cuda3std3__45__cpo6cbeginE
	.align		8
        /*0028*/ 	.dword	_ZN40_INTERNAL_3cf7426a_4_k_cu_765327dd_160214cuda3std3__45__cpo4cendE
	.align		8
        /*0030*/ 	.dword	_ZN40_INTERNAL_3cf7426a_4_k_cu_765327dd_160214cuda3std3__442_GLOBAL__N__3cf7426a_4_k_cu_765327dd_160216ignoreE
	.align		8
        /*0038*/ 	.dword	_ZN40_INTERNAL_3cf7426a_4_k_cu_765327dd_160214cuda3std3__419piecewise_constructE
	.align		8
        /*0040*/ 	.dword	_ZN40_INTERNAL_3cf7426a_4_k_cu_765327dd_160214cuda3std3__48in_placeE
	.align		8
        /*0048*/ 	.dword	_ZN40_INTERNAL_3cf7426a_4_k_cu_765327dd_160214cuda3std6ranges3__45__cpo4swapE
	.align		8
        /*0050*/ 	.dword	_ZN40_INTERNAL_3cf7426a_4_k_cu_765327dd_160214cuda3std6ranges3__45__cpo9iter_moveE
	.align		8
        /*0058*/ 	.dword	_ZN40_INTERNAL_3cf7426a_4_k_cu_765327dd_160214cute7productE
	.align		8
        /*0060*/ 	.dword	_ZN40_INTERNAL_3cf7426a_4_k_cu_765327dd_160214cute1_E
	.align		8
        /*0068*/ 	.dword	$str$22
	.align		8
        /*0070*/ 	.dword	$str$23


//--------------------- .text._ZN7cutlass13device_kernelINS_4gemm6kernel13GemmUniversalIN4cute5tupleIJiiiiEEENS1_10collective13CollectiveMmaINS1_34MainloopSm90TmaGmmaWarpSpecializedILi26ENS5_IJNS4_1CILi1EEESB_SB_EEENS1_35KernelTmaWarpSpecializedCooperativeEEENS5_IJNSA_ILi192EEENSA_ILi80EEENSA_ILi16EEEEEENS_10bfloat16_tENS5_IJlSB_lEEESJ_SK_NS4_8TiledMMAINS4_8MMA_AtomIJNS4_4SM904GMMA27MMA_64x16x16_F32BF16BF16_SSILNSO_5MajorE0ELSQ_0ELNSO_7ScaleInE1ELSR_1EEEEEENS4_6LayoutINS5_IJNSA_ILi2EEESB_SB_EEENS5_IJSB_NSA_ILi0EEESX_EEEEENS5_IJNS4_10UnderscoreES10_S10_EEEEENS4_13SM90_TMA_LOADENS4_14ComposedLayoutINS4_7SwizzleILi1ELi4ELi3EEENS4_18smem_ptr_flag_bitsILi16EEENSU_INS5_IJNSA_ILi8EEESH_EEENS5_IJSH_SB_EEEEEEEvNS4_8identityES13_S1D_vS1E_EENS_8epilogue10collective6detail29Sm90TmaWarpSpecializedAdapterINS1H_15DefaultEpilogueISJ_SK_SK_NS1G_6thread17LinearCombinationISJ_Li1EffLNS1L_9ScaleType4KindE0ELNS_15FloatRoundStyleE2ESJ_EENS1_15EpilogueDefaultEEEEEvvEEEEvNT_6ParamsE --------------------------
	.section	.text._ZN7cutlass13device_kernelINS_4gemm6kernel13GemmUniversalIN4cute5tupleIJiiiiEEENS1_10collective13CollectiveMmaINS1_34MainloopSm90TmaGmmaWarpSpecializedILi26ENS5_IJNS4_1CILi1EEESB_SB_EEENS1_35KernelTmaWarpSpecializedCooperativeEEENS5_IJNSA_ILi192EEENSA_ILi80EEENSA_ILi16EEEEEENS_10bfloat16_tENS5_IJlSB_lEEESJ_SK_NS4_8TiledMMAINS4_8MMA_AtomIJNS4_4SM904GMMA27MMA_64x16x16_F32BF16BF16_SSILNSO_5MajorE0ELSQ_0ELNSO_7ScaleInE1ELSR_1EEEEEENS4_6LayoutINS5_IJNSA_ILi2EEESB_SB_EEENS5_IJSB_NSA_ILi0EEESX_EEEEENS5_IJNS4_10UnderscoreES10_S10_EEEEENS4_13SM90_TMA_LOADENS4_14ComposedLayoutINS4_7SwizzleILi1ELi4ELi3EEENS4_18smem_ptr_flag_bitsILi16EEENSU_INS5_IJNSA_ILi8EEESH_EEENS5_IJSH_SB_EEEEEEEvNS4_8identityES13_S1D_vS1E_EENS_8epilogue10collective6detail29Sm90TmaWarpSpecializedAdapterINS1H_15DefaultEpilogueISJ_SK_SK_NS1G_6thread17LinearCombinationISJ_Li1EffLNS1L_9ScaleType4KindE0ELNS_15FloatRoundStyleE2ESJ_EENS1_15EpilogueDefaultEEEEEvvEEEEvNT_6ParamsE,"ax",@progbits
	.align	128
.text._ZN7cutlass13device_kernelINS_4gemm6kernel13GemmUniversalIN4cute5tupleIJiiiiEEENS1_10collective13CollectiveMmaINS1_34MainloopSm90TmaGmmaWarpSpecializedILi26ENS5_IJNS4_1CILi1EEESB_SB_EEENS1_35KernelTmaWarpSpecializedCooperativeEEENS5_IJNSA_ILi192EEENSA_ILi80EEENSA_ILi16EEEEEENS_10bfloat16_tENS5_IJlSB_lEEESJ_SK_NS4_8TiledMMAINS4_8MMA_AtomIJNS4_4SM904GMMA27MMA_64x16x16_F32BF16BF16_SSILNSO_5MajorE0ELSQ_0ELNSO_7ScaleInE1ELSR_1EEEEEENS4_6LayoutINS5_IJNSA_ILi2EEESB_SB_EEENS5_IJSB_NSA_ILi0EEESX_EEEEENS5_IJNS4_10UnderscoreES10_S10_EEEEENS4_13SM90_TMA_LOADENS4_14ComposedLayoutINS4_7SwizzleILi1ELi4ELi3EEENS4_18smem_ptr_flag_bitsILi16EEENSU_INS5_IJNSA_ILi8EEESH_EEENS5_IJSH_SB_EEEEEEEvNS4_8identityES13_S1D_vS1E_EENS_8epilogue10collective6detail29Sm90TmaWarpSpecializedAdapterINS1H_15DefaultEpilogueISJ_SK_SK_NS1G_6thread17LinearCombinationISJ_Li1EffLNS1L_9ScaleType4KindE0ELNS_15FloatRoundStyleE2ESJ_EENS1_15EpilogueDefaultEEEEEvvEEEEvNT_6ParamsE:
        .type           _ZN7cutlass13device_kernelINS_4gemm6kernel13GemmUniversalIN4cute5tupleIJiiiiEEENS1_10collective13CollectiveMmaINS1_34MainloopSm90TmaGmmaWarpSpecializedILi26ENS5_IJNS4_1CILi1EEESB_SB_EEENS1_35KernelTmaWarpSpecializedCooperativeEEENS5_IJNSA_ILi192EEENSA_ILi80EEENSA_ILi16EEEEEENS_10bfloat16_tENS5_IJlSB_lEEESJ_SK_NS4_8TiledMMAINS4_8MMA_AtomIJNS4_4SM904GMMA27MMA_64x16x16_F32BF16BF16_SSILNSO_5MajorE0ELSQ_0ELNSO_7ScaleInE1ELSR_1EEEEEENS4_6LayoutINS5_IJNSA_ILi2EEESB_SB_EEENS5_IJSB_NSA_ILi0EEESX_EEEEENS5_IJNS4_10UnderscoreES10_S10_EEEEENS4_13SM90_TMA_LOADENS4_14ComposedLayoutINS4_7SwizzleILi1ELi4ELi3EEENS4_18smem_ptr_flag_bitsILi16EEENSU_INS5_IJNSA_ILi8EEESH_EEENS5_IJSH_SB_EEEEEEEvNS4_8identityES13_S1D_vS1E_EENS_8epilogue10collective6detail29Sm90TmaWarpSpecializedAdapterINS1H_15DefaultEpilogueISJ_SK_SK_NS1G_6thread17LinearCombinationISJ_Li1EffLNS1L_9ScaleType4KindE0ELNS_15FloatRoundStyleE2ESJ_EENS1_15EpilogueDefaultEEEEEvvEEEEvNT_6ParamsE,@function
        .size           _ZN7cutlass13device_kernelINS_4gemm6kernel13GemmUniversalIN4cute5tupleIJiiiiEEENS1_10collective13CollectiveMmaINS1_34MainloopSm90TmaGmmaWarpSpecializedILi26ENS5_IJNS4_1CILi1EEESB_SB_EEENS1_35KernelTmaWarpSpecializedCooperativeEEENS5_IJNSA_ILi192EEENSA_ILi80EEENSA_ILi16EEEEEENS_10bfloat16_tENS5_IJlSB_lEEESJ_SK_NS4_8TiledMMAINS4_8MMA_AtomIJNS4_4SM904GMMA27MMA_64x16x16_F32BF16BF16_SSILNSO_5MajorE0ELSQ_0ELNSO_7ScaleInE1ELSR_1EEEEEENS4_6LayoutINS5_IJNSA_ILi2EEESB_SB_EEENS5_IJSB_NSA_ILi0EEESX_EEEEENS5_IJNS4_10UnderscoreES10_S10_EEEEENS4_13SM90_TMA_LOADENS4_14ComposedLayoutINS4_7SwizzleILi1ELi4ELi3EEENS4_18smem_ptr_flag_bitsILi16EEENSU_INS5_IJNSA_ILi8EEESH_EEENS5_IJSH_SB_EEEEEEEvNS4_8identityES13_S1D_vS1E_EENS_8epilogue10collective6detail29Sm90TmaWarpSpecializedAdapterINS1H_15DefaultEpilogueISJ_SK_SK_NS1G_6thread17LinearCombinationISJ_Li1EffLNS1L_9ScaleType4KindE0ELNS_15FloatRoundStyleE2ESJ_EENS1_15EpilogueDefaultEEEEEvvEEEEvNT_6ParamsE,(.L_x_269 - _ZN7cutlass13device_kernelINS_4gemm6kernel13GemmUniversalIN4cute5tupleIJiiiiEEENS1_10collective13CollectiveMmaINS1_34MainloopSm90TmaGmmaWarpSpecializedILi26ENS5_IJNS4_1CILi1EEESB_SB_EEENS1_35KernelTmaWarpSpecializedCooperativeEEENS5_IJNSA_ILi192EEENSA_ILi80EEENSA_ILi16EEEEEENS_10bfloat16_tENS5_IJlSB_lEEESJ_SK_NS4_8TiledMMAINS4_8MMA_AtomIJNS4_4SM904GMMA27MMA_64x16x16_F32BF16BF16_SSILNSO_5MajorE0ELSQ_0ELNSO_7ScaleInE1ELSR_1EEEEEENS4_6LayoutINS5_IJNSA_ILi2EEESB_SB_EEENS5_IJSB_NSA_ILi0EEESX_EEEEENS5_IJNS4_10UnderscoreES10_S10_EEEEENS4_13SM90_TMA_LOADENS4_14ComposedLayoutINS4_7SwizzleILi1ELi4ELi3EEENS4_18smem_ptr_flag_bitsILi16EEENSU_INS5_IJNSA_ILi8EEESH_EEENS5_IJSH_SB_EEEEEEEvNS4_8identityES13_S1D_vS1E_EENS_8epilogue10collective6detail29Sm90TmaWarpSpecializedAdapterINS1H_15DefaultEpilogueISJ_SK_SK_NS1G_6thread17LinearCombinationISJ_Li1EffLNS1L_9ScaleType4KindE0ELNS_15FloatRoundStyleE2ESJ_EENS1_15EpilogueDefaultEEEEEvvEEEEvNT_6ParamsE)
        .other          _ZN7cutlass13device_kernelINS_4gemm6kernel13GemmUniversalIN4cute5tupleIJiiiiEEENS1_10collective13CollectiveMmaINS1_34MainloopSm90TmaGmmaWarpSpecializedILi26ENS5_IJNS4_1CILi1EEESB_SB_EEENS1_35KernelTmaWarpSpecializedCooperativeEEENS5_IJNSA_ILi192EEENSA_ILi80EEENSA_ILi16EEEEEENS_10bfloat16_tENS5_IJlSB_lEEESJ_SK_NS4_8TiledMMAINS4_8MMA_AtomIJNS4_4SM904GMMA27MMA_64x16x16_F32BF16BF16_SSILNSO_5MajorE0ELSQ_0ELNSO_7ScaleInE1ELSR_1EEEEEENS4_6LayoutINS5_IJNSA_ILi2EEESB_SB_EEENS5_IJSB_NSA_ILi0EEESX_EEEEENS5_IJNS4_10UnderscoreES10_S10_EEEEENS4_13SM90_TMA_LOADENS4_14ComposedLayoutINS4_7SwizzleILi1ELi4ELi3EEENS4_18smem_ptr_flag_bitsILi16EEENSU_INS5_IJNSA_ILi8EEESH_EEENS5_IJSH_SB_EEEEEEEvNS4_8identityES13_S1D_vS1E_EENS_8epilogue10collective6detail29Sm90TmaWarpSpecializedAdapterINS1H_15DefaultEpilogueISJ_SK_SK_NS1G_6thread17LinearCombinationISJ_Li1EffLNS1L_9ScaleType4KindE0ELNS_15FloatRoundStyleE2ESJ_EENS1_15EpilogueDefaultEEEEEvvEEEEvNT_6ParamsE,@"STO_CUDA_ENTRY STV_DEFAULT"
_ZN7cutlass13device_kernelINS_4gemm6kernel13GemmUniversalIN4cute5tupleIJiiiiEEENS1_10collective13CollectiveMmaINS1_34MainloopSm90TmaGmmaWarpSpecializedILi26ENS5_IJNS4_1CILi1EEESB_SB_EEENS1_35KernelTmaWarpSpecializedCooperativeEEENS5_IJNSA_ILi192EEENSA_ILi80EEENSA_ILi16EEEEEENS_10bfloat16_tENS5_IJlSB_lEEESJ_SK_NS4_8TiledMMAINS4_8MMA_AtomIJNS4_4SM904GMMA27MMA_64x16x16_F32BF16BF16_SSILNSO_5MajorE0ELSQ_0ELNSO_7ScaleInE1ELSR_1EEEEEENS4_6LayoutINS5_IJNSA_ILi2EEESB_SB_EEENS5_IJSB_NSA_ILi0EEESX_EEEEENS5_IJNS4_10UnderscoreES10_S10_EEEEENS4_13SM90_TMA_LOADENS4_14ComposedLayoutINS4_7SwizzleILi1ELi4ELi3EEENS4_18smem_ptr_flag_bitsILi16EEENSU_INS5_IJNSA_ILi8EEESH_EEENS5_IJSH_SB_EEEEEEEvNS4_8identityES13_S1D_vS1E_EENS_8epilogue10collective6detail29Sm90TmaWarpSpecializedAdapterINS1H_15DefaultEpilogueISJ_SK_SK_NS1G_6thread17LinearCombinationISJ_Li1EffLNS1L_9ScaleType4KindE0ELNS_15FloatRoundStyleE2ESJ_EENS1_15EpilogueDefaultEEEEEvvEEEEvNT_6ParamsE:
[----:B------:R-:W0:Y:S01]  /*0000*/  LDC R1, c[0x0][0x28] ;  /* 0x00000a00ff017b82 */ /* 0x000e220000000800 */
[----:B------:R-:W1:Y:S01]  /*0010*/  S2R R18, SR_TID.X ;  /* 0x0000000000127919 */ /* 0x000e620000002100 */
[----:B------:R-:W-:Y:S01]  /*0020*/  ELECT P0, URZ, PT ;  /* 0x00000000003f782f */ /* 0x000fe20003800000 */
[----:B------:R-:W-:Y:S01]  /*0030*/  BSSY B0, `(.L_x_0) ;  /* 0x000000f000007945 */ /* 0x000fe20003800000 */
[--C-:B-1----:R-:W-:Y:S02]  /*0040*/  SHF.R.U32.HI R0, RZ, 0x5, R18.reuse ;  /* 0x00000005ff007819 */ /* 0x102fe40000011612 */
[----:B------:R-:W-:-:S03]  /*0050*/  SHF.R.U32.HI R22, RZ, 0x7, R18 ;  /* 0x00000007ff167819 */ /* 0x000fc60000011612 */
[----:B------:R-:W1:Y:S04]  /*0060*/  SHFL.IDX PT, R5, R0, RZ, 0x1f ;  /* 0x00001fff00057589 */ /* 0x000e6800000e0000 */
[----:B------:R2:W3:Y:S01]  /*0070*/  SHFL.IDX PT, R8, R22, RZ, 0x1f ;  /* 0x00001fff16087589 */ /* 0x0004e200000e0000 */
[----:B-1----:R-:W-:-:S13]  /*0080*/  ISETP.NE.OR P0, PT, R5, RZ, !P0 ;  /* 0x000000ff0500720c */ /* 0x002fda0004705670 */
[----:B0-23--:R-:W-:Y:S05]  /*0090*/  @P0 BRA `(.L_x_1) ;  /* 0x0000000000200947 */ /* 0x00dfea0003800000 */
[----:B------:R-:W-:Y:S02]  /*00a0*/  ULDC.64 UR4, c[0x0][0x198] ;  /* 0x0000660000047ab9 */ /* 0x000fe40000000a00 */
[----:B------:R-:W-:Y:S02]  /*00b0*/  UIADD3 UR6, UP0, UR4, 0xf0, URZ ;  /* 0x000000f004067890 */ /* 0x000fe4000ff1e03f */
[----:B------:R-:W-:Y:S02]  /*00c0*/  UIADD3 UR4, UP1, UR4, 0x1f0, URZ ;  /* 0x000001f004047890 */ /* 0x000fe4000ff3e03f */
[----:B------:R-:W-:Y:S02]  /*00d0*/  UIADD3.X UR7, URZ, UR5, URZ, UP0, !UPT ;  /* 0x000000053f077290 */ /* 0x000fe400087fe43f */
[----:B------:R-:W-:-:S07]  /*00e0*/  UIADD3.X UR5, URZ, UR5, URZ, UP1, !UPT ;  /* 0x000000053f057290 */ /* 0x000fce0008ffe43f */
[----:B------:R0:W-:Y:S02]  /*00f0*/  UTMACCTL.PF [UR6] ;  /* 0x00000000060079b9 */ /* 0x0001e40008040000 */
[----:B------:R0:W-:Y:S02]  /*0100*/  UTMACCTL.PF [UR4] ;  /* 0x00000000040079b9 */ /* 0x0001e40008040000 */
[----:B0-----:R-:W-:Y:S01]  /*0110*/  NOP ;  /* 0x0000000000007918 */ /* 0x001fe20000000000 */
.L_x_1:
[----:B------:R-:W-:Y:S05]  /*0120*/  BSYNC B0 ;  /* 0x0000000000007941 */ /* 0x000fea0003800000 */
.L_x_0:
[----:B------:R-:W0:Y:S02]  /*0130*/  SHFL.IDX PT, R2, R0, RZ, 0x1f ;  /* 0x00001fff00027589 */ /* 0x000e2400000e0000 */
[----:B0-----:R-:W-:-:S13]  /*0140*/  ISETP.NE.AND P0, PT, R2, RZ, PT ;  /* 0x000000ff0200720c */ /* 0x001fda0003f05270 */
[----:B------:R-:W-:Y:S05]  /*0150*/  @P0 BRA `(.L_x_2) ;  /* 0x0000000400140947 */ /* 0x000fea0003800000 */
[----:B------:R-:W-:Y:S01]  /*0160*/  ELECT P0, URZ, PT ;  /* 0x00000000003f782f */ /* 0x000fe20003800000 */
[----:B------:R-:W-:-:S12]  /*0170*/  BSSY B0, `(.L_x_2) ;  /* 0x0000043000007945 */ /* 0x000fd80003800000 */
[----:B------:R-:W-:Y:S05]  /*0180*/  @!P0 BRA `(.L_x_3) ;  /* 0x0000000400048947 */ /* 0x000fea0003800000 */
[----:B------:R-:W0:Y:S01]  /*0190*/  S2UR UR8, SR_CgaCtaId ;  /* 0x00000000000879c3 */ /* 0x000e220000008800 */
[----:B------:R-:W-:Y:S01]  /*01a0*/  UMOV UR4, 0x400 ;  /* 0x0000040000047882 */ /* 0x000fe20000000000 */
[----:B------:R-:W-:Y:S01]  /*01b0*/  UMOV UR5, 0x1 ;  /* 0x0000000100057882 */ /* 0x000fe20000000000 */
[----:B------:R-:W-:Y:S02]  /*01c0*/  UMOV UR6, 0x100 ;  /* 0x0000010000067882 */ /* 0x000fe40000000000 */
[----:B------:R-:W-:-:S04]  /*01d0*/  UIADD3 UR6, -UR6, 0x100000, URZ ;  /* 0x0010000006067890 */ /* 0x000fc8000fffe13f */
[----:B------:R-:W-:Y:S02]  /*01e0*/  USHF.L.U32 UR7, UR6, 0xb, URZ ;  /* 0x0000000b06077899 */ /* 0x000fe4000800063f */
[----:B------:R-:W-:Y:S02]  /*01f0*/  USHF.L.U32 UR6, UR6, 0x1, URZ ;  /* 0x0000000106067899 */ /* 0x000fe4000800063f */
[----:B0-----:R-:W-:Y:S02]  /*0200*/  ULEA UR8, UR8, UR4, 0x18 ;  /* 0x0000000408087291 */ /* 0x001fe4000f8ec03f */
[----:B------:R-:W-:-:S04]  /*0210*/  UIADD3 UR4, -UR5, 0x100000, URZ ;  /* 0x0010000005047890 */ /* 0x000fc8000fffe13f */
[----:B------:R-:W-:Y:S02]  /*0220*/  USHF.L.U32 UR5, UR4, 0xb, URZ ;  /* 0x0000000b04057899 */ /* 0x000fe4000800063f */
[----:B------:R-:W-:Y:S01]  /*0230*/  USHF.L.U32 UR4, UR4, 0x1, URZ ;  /* 0x0000000104047899 */ /* 0x000fe2000800063f */
[----:B------:R-:W0:Y:S11]  /*0240*/  FENCE.VIEW.ASYNC.S ;  /* 0x00000000000073c6 */ /* 0x000e360000000000 */
[----:B0-----:R0:W1:Y:S01]  /*0250*/  SYNCS.EXCH.64 URZ, [UR8], UR4 ;  /* 0x00000004083f75b2 */ /* 0x0010620008000100 */
[----:B------:R0:W2:Y:S01]  /*0260*/  SYNCS.EXCH.64 URZ, [UR8+0xd0], UR6 ;  /* 0x0000d006083f75b2 */ /* 0x0000a20008000100 */
[----:B------:R0:W3:Y:S01]  /*0270*/  SYNCS.EXCH.64 URZ, [UR8+0x8], UR4 ;  /* 0x00000804083f75b2 */ /* 0x0000e20008000100 */
[----:B------:R0:W4:Y:S01]  /*0280*/  SYNCS.EXCH.64 URZ, [UR8+0xd8], UR6 ;  /* 0x0000d806083f75b2 */ /* 0x0001220008000100 */
[----:B------:R0:W0:Y:S01]  /*0290*/  SYNCS.EXCH.64 URZ, [UR8+0x10], UR4 ;  /* 0x00001004083f75b2 */ /* 0x0000220008000100 */
        /* <DEDUP_REMOVED lines=47> */
[----:B-1234-:R-:W-:Y:S01]  /*0590*/  NOP ;  /* 0x0000000000007918 */ /* 0x01efe20000000000 */
.L_x_3:
[----:B0-----:R-:W-:Y:S05]  /*05a0*/  BSYNC B0 ;  /* 0x0000000000007941 */ /* 0x001fea0003800000 */
.L_x_2:
[----:B------:R-:W0:Y:S01]  /*05b0*/  SHFL.IDX PT, R0, R0, RZ, 0x1f ;  /* 0x00001fff00007589 */ /* 0x000e2200000e0000 */
[----:B------:R-:W-:Y:S01]  /*05c0*/  ELECT P0, URZ, PT ;  /* 0x00000000003f782f */ /* 0x000fe20003800000 */
[----:B------:R-:W1:Y:S01]  /*05d0*/  LDC R2, c[0x0][0x65c] ;  /* 0x00019700ff027b82 */ /* 0x000e620000000800 */
[----:B------:R-:W-:Y:S01]  /*05e0*/  SHF.R.S32.HI R6, RZ, 0x1f, R5 ;  /* 0x0000001fff067819 */ /* 0x000fe20000011405 */
[----:B------:R-:W2:Y:S01]  /*05f0*/  S2R R3, SR_CTAID.Y ;  /* 0x0000000000037919 */ /* 0x000ea20000002600 */
[----:B------:R-:W-:Y:S01]  /*0600*/  UMOV UR4, 0x20 ;  /* 0x0000002000047882 */ /* 0x000fe20000000000 */
[----:B------:R-:W-:Y:S01]  /*0610*/  ISETP.NE.AND P2, PT, R8, RZ, PT ;  /* 0x000000ff0800720c */ /* 0x000fe20003f45270 */
[----:B------:R-:W-:Y:S01]  /*0620*/  NOP ;  /* 0x0000000000007918 */ /* 0x000fe20000000000 */
[----:B------:R-:W3:Y:S01]  /*0630*/  S2R R4, SR_CTAID.X ;  /* 0x0000000000047919 */ /* 0x000ee20000002500 */
[----:B------:R-:W-:Y:S01]  /*0640*/  LEA.HI R6, R6, R5, RZ, 0x2 ;  /* 0x0000000506067211 */ /* 0x000fe200078f10ff */
[----:B------:R-:W-:Y:S01]  /*0650*/  NOP ;  /* 0x0000000000007918 */ /* 0x000fe20000000000 */
[----:B0-----:R-:W-:-:S02]  /*0660*/  ISETP.NE.OR P0, PT, R0, RZ, !P0 ;  /* 0x000000ff0000720c */ /* 0x001fc40004705670 */
[----:B-1----:R-:W-:-:S04]  /*0670*/  ISETP.NE.AND P3, PT, R2, 0x1, PT ;  /* 0x000000010200780c */ /* 0x002fc80003f65270 */
[----:B------:R-:W-:Y:S02]  /*0680*/  P2R R0, PR, RZ, 0x8 ;  /* 0x00000008ff007803 */ /* 0x000fe40000000000 */
[----:B------:R-:W-:-:S05]  /*0690*/  LOP3.LUT R0, R6, 0xfffffffc, RZ, 0xc0, !PT ;  /* 0xfffffffc06007812 */ /* 0x000fca00078ec0ff */
[----:B------:R-:W-:Y:S01]  /*06a0*/  VOTEU.ALL UP0, P0 ;  /* 0x00000000003f7886 */ /* 0x000fe20000000000 */
[----:B------:R-:W-:Y:S01]  /*06b0*/  IMAD.IADD R0, R5, 0x1, -R0 ;  /* 0x0000000105007824 */ /* 0x000fe200078e0a00 */
[----:B------:R-:W3:Y:S01]  /*06c0*/  @P3 LDC R17, c[0x0][0x10] ;  /* 0x00000400ff113b82 */ /* 0x000ee20000000800 */
[----:B------:R-:W-:Y:S01]  /*06d0*/  VOTEU.ALL UP1, P0 ;  /* 0x00000000003f7886 */ /* 0x000fe20000020000 */
[----:B--2---:R-:W-:Y:S01]  /*06e0*/  @P3 IMAD.MOV.U32 R6, RZ, RZ, R3 ;  /* 0x000000ffff063224 */ /* 0x004fe200078e0003 */
[----:B------:R-:W-:Y:S01]  /*06f0*/  @!UP0 UMOV UR6, 0x400 ;  /* 0x0000040000068882 */ /* 0x000fe20000000000 */
[----:B------:R-:W-:-:S04]  /*0700*/  @!UP0 UIADD3 UR4, -UR4, 0x100000, URZ ;  /* 0x0010000004048890 */ /* 0x000fc8000fffe13f */
[----:B------:R-:W-:Y:S02]  /*0710*/  @!UP0 USHF.L.U32 UR5, UR4, 0xb, URZ ;  /* 0x0000000b04058899 */ /* 0x000fe4000800063f */
[----:B------:R-:W-:Y:S01]  /*0720*/  @!UP0 USHF.L.U32 UR4, UR4, 0x1, URZ ;  /* 0x0000000104048899 */ /* 0x000fe2000800063f */
[----:B------:R-:W-:Y:S02]  /*0730*/  @P3 IMAD.MOV.U32 R7, RZ, RZ, RZ ;  /* 0x000000ffff073224 */ /* 0x000fe400078e00ff */
[----:B------:R-:W-:Y:S01]  /*0740*/  IMAD.MOV.U32 R5, RZ, RZ, RZ ;  /* 0x000000ffff057224 */ /* 0x000fe200078e00ff */
[----:B------:R-:W0:Y:S01]  /*0750*/  @!UP0 S2UR UR7, SR_CgaCtaId ;  /* 0x00000000000789c3 */ /* 0x000e220000008800 */
[----:B------:R-:W-:-:S07]  /*0760*/  @P3 IMAD.MOV.U32 R11, RZ, RZ, RZ ;  /* 0x000000ffff0b3224 */ /* 0x000fce00078e00ff */
[----:B------:R-:W1:Y:S01]  /*0770*/  @!P3 LDC R9, c[0x0][0xc] ;  /* 0x00000300ff09bb82 */ /* 0x000e620000000800 */
[----:B---3--:R-:W-:-:S04]  /*0780*/  @P3 IMAD.WIDE.U32 R16, R4, R17, R6 ;  /* 0x0000001104103225 */ /* 0x008fc800078e0006 */
[----:B------:R-:W-:Y:S01]  /*0790*/  @P3 IMAD.IADD R17, R17, 0x1, R11 ;  /* 0x0000000111113824 */ /* 0x000fe200078e020b */
[----:B0-----:R-:W-:Y:S01]  /*07a0*/  @!UP0 ULEA UR6, UR7, UR6, 0x18 ;  /* 0x0000000607068291 */ /* 0x001fe2000f8ec03f */
[----:B------:R-:W-:Y:S01]  /*07b0*/  VOTEU.ALL UP0, P0 ;  /* 0x00000000003f7886 */ /* 0x000fe20000000000 */
[----:B------:R-:W-:-:S04]  /*07c0*/  ISETP.NE.AND P0, PT, R0, 0x3, PT ;  /* 0x000000030000780c */ /* 0x000fc80003f05270 */
[----:B------:R-:W-:Y:S01]  /*07d0*/  ISETP.EQ.OR P0, PT, R0, RZ, !P0 ;  /* 0x000000ff0000720c */ /* 0x000fe20004702670 */
[----:B-1----:R-:W-:-:S03]  /*07e0*/  @!P3 IMAD.WIDE.U32 R6, R9, R3, R4 ;  /* 0x000000030906b225 */ /* 0x002fc600078e0004 */
[C---:B------:R-:W-:Y:S01]  /*07f0*/  ISETP.EQ.AND P0, PT, R8.reuse, RZ, P0 ;  /* 0x000000ff0800720c */ /* 0x040fe20000702270 */
[----:B------:R-:W-:Y:S01]  /*0800*/  VIADD R8, R8, 0xffffffff ;  /* 0xffffffff08087836 */ /* 0x000fe20000000000 */
[----:B------:R-:W0:Y:S02]  /*0810*/  FENCE.VIEW.ASYNC.S ;  /* 0x00000000000073c6 */ /* 0x000e240000000000 */
[----:B0-----:R0:W1:Y:S01]  /*0820*/  @!UP0 SYNCS.EXCH.64 URZ, [UR6+0x1b0], UR4 ;  /* 0x0001b004063f85b2 */ /* 0x0010620008000100 */
[----:B------:R-:W-:Y:S01]  /*0830*/  @!P3 IMAD.MOV.U32 R16, RZ, RZ, R6 ;  /* 0x000000ffff10b224 */ /* 0x000fe200078e0006 */
[----:B------:R-:W-:Y:S01]  /*0840*/  SEL R19, RZ, 0x1, !P0 ;  /* 0x00000001ff137807 */ /* 0x000fe20004000000 */
[----:B------:R-:W-:Y:S01]  /*0850*/  @!P3 IMAD.MOV.U32 R17, RZ, RZ, R7 ;  /* 0x000000ffff11b224 */ /* 0x000fe200078e0007 */
[----:B------:R-:W-:-:S04]  /*0860*/  ISETP.GE.U32.AND P1, PT, R8, 0x2, PT ;  /* 0x000000020800780c */ /* 0x000fc80003f26070 */
[----:B------:R-:W-:Y:S01]  /*0870*/  SEL R19, R19, 0x2, P1 ;  /* 0x0000000213137807 */ /* 0x000fe20000800000 */
[----:B------:R0:W1:Y:S01]  /*0880*/  @!UP1 SYNCS.EXCH.64 URZ, [UR6+0x1b8], UR4 ;  /* 0x0001b804063f95b2 */ /* 0x0000620008000100 */
[----:B------:R-:W-:Y:S01]  /*0890*/  NOP ;  /* 0x0000000000007918 */ /* 0x000fe20000000000 */
[----:B-1----:R-:W-:Y:S06]  /*08a0*/  BAR.SYNC.DEFER_BLOCKING 0x0 ;  /* 0x0000000000007b1d */ /* 0x002fec0000010000 */
[----:B------:R-:W-:Y:S05]  /*08b0*/  @!P2 BRA `(.L_x_4) ;  /* 0x000000700058a947 */ /* 0x000fea0003800000 */
[----:B------:R-:W-:-:S13]  /*08c0*/  ISETP.GT.U32.AND P0, PT, R8, 0x1, PT ;  /* 0x000000010800780c */ /* 0x000fda0003f04070 */
[----:B0-----:R-:W-:Y:S05]  /*08d0*/  @P0 EXIT ;  /* 0x000000000000094d */ /* 0x001fea0003800000 */
[----:B------:R-:W-:Y:S01]  /*08e0*/  ULDC.64 UR4, c[0x0][0x650] ;  /* 0x0001940000047ab9 */ /* 0x000fe20000000a00 */
[----:B------:R-:W-:Y:S01]  /*08f0*/  PRMT R0, RZ, 0x7610, R0 ;  /* 0x00007610ff007816 */ /* 0x000fe20000000000 */
[----:B------:R-:W-:Y:S01]  /*0900*/  IMAD.MOV.U32 R106, RZ, RZ, -0x1 ;  /* 0xffffffffff6a7424 */ /* 0x000fe200078e00ff */
[----:B------:R-:W-:Y:S01]  /*0910*/  ISETP.GE.U32.AND P0, PT, R16, UR4, PT ;  /* 0x0000000410007c0c */ /* 0x000fe2000bf06070 */
[----:B------:R-:W-:Y:S02]  /*0920*/  IMAD.MOV.U32 R107, RZ, RZ, -0x1 ;  /* 0xffffffffff6b7424 */ /* 0x000fe400078e00ff */
[----:B------:R-:W-:Y:S01]  /*0930*/  IMAD.MOV.U32 R23, RZ, RZ, -0x1 ;  /* 0xffffffffff177424 */ /* 0x000fe200078e00ff */
[----:B------:R-:W-:-:S13]  /*0940*/  ISETP.GE.U32.AND.EX P0, PT, R17, UR5, PT, P0 ;  /* 0x0000000511007c0c */ /* 0x000fda000bf06100 */
[----:B------:R-:W-:Y:S05]  /*0950*/  @P0 BRA `(.L_x_5) ;  /* 0x0000000400540947 */ /* 0x000fea0003800000 */
[----:B------:R-:W0:Y:S01]  /*0960*/  LDC.64 R14, c[0x0][0x628] ;  /* 0x00018a00ff0e7b82 */ /* 0x000e220000000a00 */
[----:B------:R-:W-:Y:S02]  /*0970*/  IMAD.MOV.U32 R6, RZ, RZ, R16 ;  /* 0x000000ffff067224 */ /* 0x000fe400078e0010 */
[----:B------:R-:W-:-:S05]  /*0980*/  IMAD.MOV.U32 R7, RZ, RZ, R17 ;  /* 0x000000ffff077224 */ /* 0x000fca00078e0011 */
[----:B------:R-:W1:Y:S08]  /*0990*/  LDC R0, c[0x0][0x630] ;  /* 0x00018c00ff007b82 */ /* 0x000e700000000800 */
[----:B------:R-:W2:Y:S01]  /*09a0*/  LDC.64 R20, c[0x0][0x620] ;  /* 0x00018800ff147b82 */ /* 0x000ea20000000a00 */
[----:B0-----:R-:W-:-:S04]  /*09b0*/  ISETP.NE.U32.AND P0, PT, R14, RZ, PT ;  /* 0x000000ff0e00720c */ /* 0x001fc80003f05070 */
[----:B------:R-:W-:-:S13]  /*09c0*/  ISETP.NE.AND.EX P0, PT, R15, RZ, PT, P0 ;  /* 0x000000ff0f00720c */ /* 0x000fda0003f05300 */
[----:B-12---:R-:W-:Y:S05]  /*09d0*/  @!P0 BRA `(.L_x_6) ;  /* 0x0000000000288947 */ /* 0x006fea0003800000 */
[----:B------:R-:W0:Y:S02]  /*09e0*/  LDC R11, c[0x0][0x634] ;  /* 0x00018d00ff0b7b82 */ /* 0x000e240000000800 */
[----:B0-----:R-:W-:-:S05]  /*09f0*/  IADD3 R11, P0, R16, R11, RZ ;  /* 0x0000000b100b7210 */ /* 0x001fca0007f1e0ff */
[----:B------:R-:W-:-:S04]  /*0a00*/  IMAD.X R13, RZ, RZ, R17, P0 ;  /* 0x000000ffff0d7224 */ /* 0x000fc800000e0611 */
[----:B------:R-:W-:-:S04]  /*0a10*/  IMAD.WIDE.U32 R6, R13, R14, RZ ;  /* 0x0000000e0d067225 */ /* 0x000fc800078e00ff */
[----:B------:R-:W-:-:S04]  /*0a20*/  IMAD.WIDE.U32 R8, P0, R11, R15, R6 ;  /* 0x0000000f0b087225 */ /* 0x000fc80007800006 */
[----:B------:R-:W-:-:S04]  /*0a30*/  IMAD.WIDE.U32 R6, R11, R14, RZ ;  /* 0x0000000e0b067225 */ /* 0x000fc800078e00ff */
[----:B------:R-:W-:Y:S01]  /*0a40*/  IMAD.X R11, RZ, RZ, RZ, P0 ;  /* 0x000000ffff0b7224 */ /* 0x000fe200000e06ff */
[----:B------:R-:W-:Y:S01]  /*0a50*/  IADD3 RZ, P0, R7, R8, RZ ;  /* 0x0000000807ff7210 */ /* 0x000fe20007f1e0ff */
[----:B------:R-:W-:-:S04]  /*0a60*/  IMAD.MOV.U32 R10, RZ, RZ, R9 ;  /* 0x000000ffff0a7224 */ /* 0x000fc800078e0009 */
[----:B------:R-:W-:-:S08]  /*0a70*/  IMAD.WIDE.U32.X R6, R13, R15, R10, P0 ;  /* 0x0000000f0d067225 */ /* 0x000fd000000e040a */
.L_x_6:
[-CC-:B------:R-:W-:Y:S01]  /*0a80*/  SHF.R.U64 R23, R6, R0.reuse, R7.reuse ;  /* 0x0000000006177219 */ /* 0x180fe20000001207 */
[----:B------:R-:W0:Y:S01]  /*0a90*/  LDC R10, c[0x0][0x618] ;  /* 0x00018600ff0a7b82 */ /* 0x000e220000000800 */
[----:B------:R-:W-:Y:S01]  /*0aa0*/  SHF.R.U32.HI R5, RZ, R0, R7 ;  /* 0x00000000ff057219 */ /* 0x000fe20000011607 */
[----:B------:R-:W-:Y:S01]  /*0ab0*/  ULDC UR4, c[0x0][0x150] ;  /* 0x0000540000047ab9 */ /* 0x000fe20000000800 */
[----:B------:R-:W-:Y:S02]  /*0ac0*/  IADD3 R9, P0, RZ, -R23, RZ ;  /* 0x80000017ff097210 */ /* 0x000fe40007f1e0ff */
[----:B------:R-:W-:-:S03]  /*0ad0*/  I2FP.F32.U32 R0, R4 ;  /* 0x0000000400007245 */ /* 0x000fc60000201000 */
[----:B------:R-:W1:Y:S01]  /*0ae0*/  LDC.64 R28, c[0x0][0x640] ;  /* 0x00019000ff1c7b82 */ /* 0x000e620000000a00 */
[----:B------:R-:W-:Y:S02]  /*0af0*/  IMAD.X R11, RZ, RZ, ~R5, P0 ;  /* 0x000000ffff0b7224 */ /* 0x000fe400000e0e05 */
[----:B------:R-:W-:Y:S01]  /*0b00*/  FMUL R0, R0, UR4 ;  /* 0x0000000400007c20 */ /* 0x000fe20008400000 */
[----:B------:R-:W-:Y:S01]  /*0b10*/  IMAD.WIDE.U32 R6, R9, R20, R16 ;  /* 0x0000001409067225 */ /* 0x000fe200078e0010 */
[----:B------:R-:W-:-:S03]  /*0b20*/  ULDC UR4, c[0x0][0x154] ;  /* 0x0000550000047ab9 */ /* 0x000fc60000000800 */
[----:B------:R-:W-:Y:S01]  /*0b30*/  IMAD R8, R11, R20, RZ ;  /* 0x000000140b087224 */ /* 0x000fe200078e02ff */
[----:B------:R-:W2:Y:S01]  /*0b40*/  LDC R5, c[0x0][0x144] ;  /* 0x00005100ff057b82 */ /* 0x000ea20000000800 */
[----:B------:R-:W3:Y:S02]  /*0b50*/  F2I.U32.TRUNC.NTZ R0, R0 ;  /* 0x0000000000007305 */ /* 0x000ee4000020f000 */
[----:B------:R-:W-:-:S04]  /*0b60*/  IMAD R9, R9, R21, R8 ;  /* 0x0000001509097224 */ /* 0x000fc800078e0208 */
[----:B------:R-:W-:Y:S01]  /*0b70*/  IMAD.IADD R7, R7, 0x1, R9 ;  /* 0x0000000107077824 */ /* 0x000fe200078e0209 */
[----:B------:R-:W4:Y:S01]  /*0b80*/  LDC R12, c[0x0][0x608] ;  /* 0x00018200ff0c7b82 */ /* 0x000f220000000800 */
[----:B------:R-:W-:-:S03]  /*0b90*/  IMAD.MOV.U32 R9, RZ, RZ, -0x1 ;  /* 0xffffffffff097424 */ /* 0x000fc600078e00ff */
[-CC-:B0-----:R-:W-:Y:S02]  /*0ba0*/  SHF.R.U64 R20, R6, R10.reuse, R7.reuse ;  /* 0x0000000a06147219 */ /* 0x181fe40000001207 */
[----:B------:R-:W-:Y:S02]  /*0bb0*/  I2FP.F32.U32 R6, R3 ;  /* 0x0000000300067245 */ /* 0x000fe40000201000 */
[----:B------:R-:W0:Y:S01]  /*0bc0*/  LDC R26, c[0x0][0x658] ;  /* 0x00019600ff1a7b82 */ /* 0x000e220000000800 */
[----:B-1----:R-:W-:Y:S01]  /*0bd0*/  ISETP.NE.U32.AND P0, PT, R28, RZ, PT ;  /* 0x000000ff1c00720c */ /* 0x002fe20003f05070 */
[----:B---3--:R-:W-:Y:S01]  /*0be0*/  IMAD.MOV R8, RZ, RZ, -R0 ;  /* 0x000000ffff087224 */ /* 0x008fe200078e0a00 */
[----:B------:R-:W-:Y:S01]  /*0bf0*/  SHF.R.U32.HI R7, RZ, R10, R7 ;  /* 0x0000000aff077219 */ /* 0x000fe20000011607 */
[----:B------:R-:W-:Y:S01]  /*0c00*/  FMUL R6, R6, UR4 ;  /* 0x0000000406067c20 */ /* 0x000fe20008400000 */
[----:B------:R-:W-:-:S03]  /*0c10*/  ISETP.NE.AND.EX P0, PT, R29, RZ, PT, P0 ;  /* 0x000000ff1d00720c */ /* 0x000fc60003f05300 */
[----:B------:R-:W1:Y:S01]  /*0c20*/  LDC R14, c[0x0][0x148] ;  /* 0x00005200ff0e7b82 */ /* 0x000e620000000800 */
[----:B--2---:R-:W-:-:S07]  /*0c30*/  IMAD R0, R5, R8, R4 ;  /* 0x0000000805007224 */ /* 0x004fce00078e0204 */
[----:B------:R-:W2:Y:S01]  /*0c40*/  LDC R24, c[0x0][0x600] ;  /* 0x00018000ff187b82 */ /* 0x000ea20000000800 */
[-CC-:B----4-:R-:W-:Y:S02]  /*0c50*/  SHF.R.U64 R30, R20, R12.reuse, R7.reuse ;  /* 0x0000000c141e7219 */ /* 0x190fe40000001207 */
[----:B------:R-:W-:Y:S01]  /*0c60*/  SHF.R.U32.HI R5, RZ, R12, R7 ;  /* 0x0000000cff057219 */ /* 0x000fe20000011607 */
[----:B------:R-:W-:Y:S01]  /*0c70*/  IMAD.MOV.U32 R7, RZ, RZ, 0x1 ;  /* 0x00000001ff077424 */ /* 0x000fe200078e00ff */
[----:B------:R3:W4:Y:S03]  /*0c80*/  F2I.U32.TRUNC.NTZ R12, R6 ;  /* 0x00000006000c7305 */ /* 0x000726000020f000 */
[----:B------:R-:W1:Y:S01]  /*0c90*/  LDC R15, c[0x0][0x648] ;  /* 0x00019200ff0f7b82 */ /* 0x000e620000000800 */
[-C--:B0-----:R-:W-:Y:S02]  /*0ca0*/  SHF.L.U32 R4, R9, R26.reuse, RZ ;  /* 0x0000001a09047219 */ /* 0x081fe400000006ff */
[----:B------:R-:W-:-:S02]  /*0cb0*/  SHF.R.U64 R32, R30, R26, R5 ;  /* 0x0000001a1e207219 */ /* 0x000fc40000001205 */
[----:B------:R-:W-:Y:S02]  /*0cc0*/  LOP3.LUT R11, RZ, R4, RZ, 0x33, !PT ;  /* 0x00000004ff0b7212 */ /* 0x000fe400078e33ff */
[-C--:B------:R-:W-:Y:S01]  /*0cd0*/  SHF.R.U32.HI R5, RZ, R26.reuse, R5 ;  /* 0x0000001aff057219 */ /* 0x080fe20000011605 */
[----:B------:R-:W0:Y:S01]  /*0ce0*/  LDC R21, c[0x0][0x638] ;  /* 0x00018e00ff157b82 */ /* 0x000e220000000800 */
[----:B------:R-:W-:Y:S01]  /*0cf0*/  SHF.L.U32 R10, R7, R26, RZ ;  /* 0x0000001a070a7219 */ /* 0x000fe200000006ff */
[----:B------:R-:W-:-:S06]  /*0d00*/  IMAD.MOV.U32 R4, RZ, RZ, R32 ;  /* 0x000000ffff047224 */ /* 0x000fcc00078e0020 */
[----:B------:R-:W0:Y:S01]  /*0d10*/  LDC R106, c[0x0][0x610] ;  /* 0x00018400ff6a7b82 */ /* 0x000e220000000800 */
[----:B---34-:R-:W-:Y:S05]  /*0d20*/  @!P0 BRA `(.L_x_7) ;  /* 0x0000000000288947 */ /* 0x018fea0003800000 */
[----:B------:R-:W3:Y:S02]  /*0d30*/  LDC R9, c[0x0][0x64c] ;  /* 0x00019300ff097b82 */ /* 0x000ee40000000800 */
[----:B---3--:R-:W-:-:S05]  /*0d40*/  IADD3 R9, P0, R32, R9, RZ ;  /* 0x0000000920097210 */ /* 0x008fca0007f1e0ff */
        /* <DEDUP_REMOVED lines=8> */
.L_x_7:
[----:B-1----:R-:W-:Y:S01]  /*0dd0*/  SHF.R.U64 R4, R4, R15, R5 ;  /* 0x0000000f04047219 */ /* 0x002fe20000001205 */
[----:B--2---:R-:W-:Y:S01]  /*0de0*/  VIADD R5, R24, 0xffffffff ;  /* 0xffffffff18057836 */ /* 0x004fe20000000000 */
[----:B------:R-:W-:Y:S01]  /*0df0*/  LOP3.LUT R11, R30, R11, RZ, 0xc0, !PT ;  /* 0x0000000b1e0b7212 */ /* 0x000fe200078ec0ff */
[----:B------:R-:W-:Y:S02]  /*0e00*/  IMAD.MOV R12, RZ, RZ, -R12 ;  /* 0x000000ffff0c7224 */ /* 0x000fe400078e0a0c */
[----:B------:R-:W-:Y:S01]  /*0e10*/  IMAD.MOV R6, RZ, RZ, -R4 ;  /* 0x000000ffff067224 */ /* 0x000fe200078e0a04 */
[----:B------:R-:W-:Y:S01]  /*0e20*/  LOP3.LUT R5, R20, R5, RZ, 0xc0, !PT ;  /* 0x0000000514057212 */ /* 0x000fe200078ec0ff */
[----:B------:R-:W-:Y:S02]  /*0e30*/  @P3 IMAD R0, R14, R12, R3 ;  /* 0x0000000c0e003224 */ /* 0x000fe400078e0203 */
[----:B------:R-:W-:Y:S02]  /*0e40*/  IMAD R11, R10, R4, R11 ;  /* 0x000000040a0b7224 */ /* 0x000fe400078e020b */
[----:B0-----:R-:W-:-:S02]  /*0e50*/  IMAD R3, R6, R21, R32 ;  /* 0x0000001506037224 */ /* 0x001fc400078e0220 */
[----:B------:R-:W-:Y:S02]  /*0e60*/  IMAD R106, R11, R106, R0 ;  /* 0x0000006a0b6a7224 */ /* 0x000fe400078e0200 */
[----:B------:R-:W-:Y:S02]  /*0e70*/  IMAD R3, R3, R24, R5 ;  /* 0x0000001803037224 */ /* 0x000fe400078e0205 */
[----:B------:R-:W-:-:S03]  /*0e80*/  IMAD.MOV.U32 R0, RZ, RZ, 0x1 ;  /* 0x00000001ff007424 */ /* 0x000fc600078e00ff */
[----:B------:R-:W-:Y:S02]  /*0e90*/  SEL R107, R3, R106, !P3 ;  /* 0x0000006a036b7207 */ /* 0x000fe40005800000 */
[----:B------:R-:W-:-:S07]  /*0ea0*/  SEL R106, R106, R3, !P3 ;  /* 0x000000036a6a7207 */ /* 0x000fce0005800000 */
.L_x_5:
[----:B------:R-:W-:-:S08]  /*0eb0*/  NOP ;  /* 0x0000000000007918 */ /* 0x000fd00000000000 */
[----:B------:R-:W0:Y:S02]  /*0ec0*/  USETMAXREG.TRY_ALLOC.CTAPOOL UP0, 0xe8 ;  /* 0x000000e8000079c8 */ /* 0x000e240008000600 */
[----:B0-----:R-:W-:-:S13]  /*0ed0*/  PLOP3.LUT P0, PT, PT, PT, UP0, 0x80, 0x0 ;  /* 0x000000000000781c */ /* 0x001fda0003f0f008 */
[----:B------:R-:W-:Y:S05]  /*0ee0*/  @!P0 BRA `(.L_x_5) ;  /* 0xfffffffc00f08947 */ /* 0x000fea000383ffff */
[----:B------:R-:W-:Y:S01]  /*0ef0*/  ULDC.64 UR4, c[0x0][0x598] ;  /* 0x0001660000047ab9 */ /* 0x000fe20000000a00 */
[----:B------:R-:W-:Y:S01]  /*0f00*/  ULDC.64 UR36, c[0x0][0x208] ;  /* 0x0000820000247ab9 */ /* 0x000fe20000000a00 */
[----:B------:R-:W-:-:S04]  /*0f10*/  ISETP.NE.U32.AND P0, PT, RZ, UR4, PT ;  /* 0x00000004ff007c0c */ /* 0x000fc8000bf05070 */
[----:B------:R-:W-:-:S13]  /*0f20*/  ISETP.NE.AND.EX P0, PT, RZ, UR5, PT, P0 ;  /* 0x00000005ff007c0c */ /* 0x000fda000bf05300 */
[----:B------:R-:W-:Y:S05]  /*0f30*/  @!P0 BRA `(.L_x_8) ;  /* 0x00000000001c8947 */ /* 0x000fea0003800000 */
[----:B------:R-:W0:Y:S02]  /*0f40*/  LDC.64 R4, c[0x0][0x598] ;  /* 0x00016600ff047b82 */ /* 0x000e240000000a00 */
[----:B0-----:R-:W2:Y:S02]  /*0f50*/  LDG.E.64 R4, desc[UR36][R4.64] ;  /* 0x0000002404047981 */ /* 0x001ea4000c1e1b00 */
[----:B--2---:R-:W-:-:S04]  /*0f60*/  ISETP.NE.U32.AND P0, PT, R4, RZ, PT ;  /* 0x000000ff0400720c */ /* 0x004fc80003f05070 */
[----:B------:R-:W-:-:S13]  /*0f70*/  ISETP.NE.AND.EX P0, PT, R5, RZ, PT, P0 ;  /* 0x000000ff0500720c */ /* 0x000fda0003f05300 */
[----:B------:R-:W-:Y:S05]  /*0f80*/  @!P0 BRA `(.L_x_8) ;  /* 0x0000000000088947 */ /* 0x000fea0003800000 */
[----:B------:R0:W5:Y:S01]  /*0f90*/  LD.E R104, desc[UR36][R4.64] ;  /* 0x0000002404687980 */ /* 0x000162000c101900 */
[----:B------:R-:W-:Y:S05]  /*0fa0*/  BRA `(.L_x_9) ;  /* 0x0000000000247947 */ /* 0x000fea0003800000 */
.L_x_8:
[----:B------:R-:W-:Y:S02]  /*0fb0*/  ULDC.64 UR4, c[0x0][0x588] ;  /* 0x0001620000047ab9 */ /* 0x000fe40000000a00 */
[----:B------:R-:W-:-:S04]  /*0fc0*/  ISETP.NE.U32.AND P0, PT, RZ, UR4, PT ;  /* 0x00000004ff007c0c */ /* 0x000fc8000bf05070 */
[----:B------:R-:W-:-:S13]  /*0fd0*/  ISETP.NE.AND.EX P0, PT, RZ, UR5, PT, P0 ;  /* 0x00000005ff007c0c */ /* 0x000fda000bf05300 */
[----:B------:R-:W-:Y:S05]  /*0fe0*/  @!P0 BRA `(.L_x_10) ;  /* 0x00000000000c8947 */ /* 0x000fea0003800000 */
[----:B------:R-:W0:Y:S02]  /*0ff0*/  LDC.64 R104, c[0x0][0x588] ;  /* 0x00016200ff687b82 */ /* 0x000e240000000a00 */
[----:B0-----:R1:W5:Y:S01]  /*1000*/  LDG.E R104, desc[UR36][R104.64] ;  /* 0x0000002468687981 */ /* 0x001362000c1e1900 */
[----:B------:R-:W-:Y:S05]  /*1010*/  BRA `(.L_x_9) ;  /* 0x0000000000087947 */ /* 0x000fea0003800000 */
.L_x_10:
[----:B------:R-:W-:Y:S02]  /*1020*/  ULDC UR4, c[0x0][0x580] ;  /* 0x0001600000047ab9 */ /* 0x000fe40000000800 */
[----:B------:R-:W-:-:S07]  /*1030*/  IMAD.U32 R104, RZ, RZ, UR4 ;  /* 0x00000004ff687e24 */ /* 0x000fce000f8e00ff */
.L_x_9:
[----:B------:R-:W-:Y:S02]  /*1040*/  ULDC.64 UR4, c[0x0][0x5a0] ;  /* 0x0001680000047ab9 */ /* 0x000fe40000000a00 */
[----:B------:R-:W-:-:S04]  /*1050*/  ISETP.NE.U32.AND P0, PT, RZ, UR4, PT ;  /* 0x00000004ff007c0c */ /* 0x000fc8000bf05070 */
[----:B------:R-:W-:-:S13]  /*1060*/  ISETP.NE.AND.EX P0, PT, RZ, UR5, PT, P0 ;  /* 0x00000005ff007c0c */ /* 0x000fda000bf05300 */
[----:B------:R-:W-:Y:S05]  /*1070*/  @!P0 BRA `(.L_x_11) ;  /* 0x00000000001c8947 */ /* 0x000fea0003800000 */
[----:B0-----:R-:W0:Y:S02]  /*1080*/  LDC.64 R4, c[0x0][0x5a0] ;  /* 0x00016800ff047b82 */ /* 0x001e240000000a00 */
[----:B0-----:R-:W2:Y:S02]  /*1090*/  LDG.E.64 R4, desc[UR36][R4.64] ;  /* 0x0000002404047981 */ /* 0x001ea4000c1e1b00 */
[----:B--2---:R-:W-:-:S04]  /*10a0*/  ISETP.NE.U32.AND P0, PT, R4, RZ, PT ;  /* 0x000000ff0400720c */ /* 0x004fc80003f05070 */
[----:B------:R-:W-:-:S13]  /*10b0*/  ISETP.NE.AND.EX P0, PT, R5, RZ, PT, P0 ;  /* 0x000000ff0500720c */ /* 0x000fda0003f05300 */
[----:B------:R-:W-:Y:S05]  /*10c0*/  @!P0 BRA `(.L_x_11) ;  /* 0x0000000000088947 */ /* 0x000fea0003800000 */
[----:B-1----:R0:W5:Y:S01]  /*10d0*/  LD.E R105, desc[UR36][R4.64] ;  /* 0x0000002404697980 */ /* 0x002162000c101900 */
[----:B------:R-:W-:Y:S05]  /*10e0*/  BRA `(.L_x_12) ;  /* 0x0000000000247947 */ /* 0x000fea0003800000 */
.L_x_11:
[----:B------:R-:W-:Y:S02]  /*10f0*/  ULDC.64 UR4, c[0x0][0x590] ;  /* 0x0001640000047ab9 */ /* 0x000fe40000000a00 */
[----:B------:R-:W-:-:S04]  /*1100*/  ISETP.NE.U32.AND P0, PT, RZ, UR4, PT ;  /* 0x00000004ff007c0c */ /* 0x000fc8000bf05070 */
[----:B------:R-:W-:-:S13]  /*1110*/  ISETP.NE.AND.EX P0, PT, RZ, UR5, PT, P0 ;  /* 0x00000005ff007c0c */ /* 0x000fda000bf05300 */
[----:B------:R-:W-:Y:S05]  /*1120*/  @!P0 BRA `(.L_x_13) ;  /* 0x00000000000c8947 */ /* 0x000fea0003800000 */
[----:B0-----:R-:W1:Y:S02]  /*1130*/  LDC.64 R4, c[0x0][0x590] ;  /* 0x00016400ff047b82 */ /* 0x001e640000000a00 */
[----:B-1----:R1:W5:Y:S01]  /*1140*/  LDG.E R105, desc[UR36][R4.64] ;  /* 0x0000002404697981 */ /* 0x002362000c1e1900 */
[----:B------:R-:W-:Y:S05]  /*1150*/  BRA `(.L_x_12) ;  /* 0x0000000000087947 */ /* 0x000fea0003800000 */
.L_x_13:
[----:B------:R-:W-:Y:S02]  /*1160*/  ULDC UR4, c[0x0][0x584] ;  /* 0x0001610000047ab9 */ /* 0x000fe40000000800 */
[----:B-1----:R-:W-:-:S07]  /*1170*/  IMAD.U32 R105, RZ, RZ, UR4 ;  /* 0x00000004ff697e24 */ /* 0x002fce000f8e00ff */
.L_x_12:
[----:B------:R-:W-:-:S13]  /*1180*/  LOP3.LUT P0, RZ, R0, 0xff, RZ, 0xc0, !PT ;  /* 0x000000ff00ff7812 */ /* 0x000fda000780c0ff */
[----:B------:R-:W-:Y:S05]  /*1190*/  @!P0 EXIT ;  /* 0x000000000000894d */ /* 0x000fea0003800000 */
[----:B------:R-:W-:Y:S01]  /*11a0*/  ULDC UR4, c[0x0][0x28c] ;  /* 0x0000a30000047ab9 */ /* 0x000fe20000000800 */
[----:B------:R-:W-:Y:S01]  /*11b0*/  LOP3.LUT R118, R19, 0x1, RZ, 0xfc, !PT ;  /* 0x0000000113767812 */ /* 0x000fe200078efcff */
[----:B------:R-:W-:Y:S01]  /*11c0*/  UIADD3 UR4, UR4, 0xf, URZ ;  /* 0x0000000f04047890 */ /* 0x000fe2000fffe03f */
[----:B------:R-:W-:Y:S01]  /*11d0*/  UMOV UR38, URZ ;  /* 0x0000003f00267c82 */ /* 0x000fe20008000000 */
[----:B------:R-:W-:Y:S02]  /*11e0*/  UMOV UR39, URZ ;  /* 0x0000003f00277c82 */ /* 0x000fe40008000000 */
[----:B------:R-:W-:-:S04]  /*11f0*/  USHF.R.S32.HI UR5, URZ, 0x1f, UR4 ;  /* 0x0000001f3f057899 */ /* 0x000fc80008011404 */
[----:B------:R-:W-:-:S04]  /*1200*/  ULEA.HI UR5, UR5, UR4, URZ, 0x4 ;  /* 0x0000000405057291 */ /* 0x000fc8000f8f203f */
[----:B------:R-:W-:-:S12]  /*1210*/  USHF.R.S32.HI UR40, URZ, 0x4, UR5 ;  /* 0x000000043f287899 */ /* 0x000fd80008011405 */
.L_x_189:
[----:B------:R-:W-:Y:S01]  /*1220*/  LOP3.LUT R0, R18, 0x80, RZ, 0xc0, !PT ;  /* 0x0000008012007812 */ /* 0x000fe200078ec0ff */
[----:B------:R-:W2:Y:S01]  /*1230*/  S2UR UR6, SR_CgaCtaId ;  /* 0x00000000000679c3 */ /* 0x000ea20000008800 */
[----:B------:R-:W-:Y:S02]  /*1240*/  UMOV UR41, 0x400 ;  /* 0x0000040000297882 */ /* 0x000fe40000000000 */
[----:B------:R-:W-:-:S06]  /*1250*/  SHF.R.U32.HI R0, RZ, 0x7, R0 ;  /* 0x00000007ff007819 */ /* 0x000fcc0000011600 */
[----:B---3--:R-:W3:Y:S01]  /*1260*/  SHFL.IDX PT, R0, R0, RZ, 0x1f ;  /* 0x00001fff00007589 */ /* 0x008ee200000e0000 */
[----:B--2---:R-:W-:Y:S01]  /*1270*/  ULEA UR41, UR6, UR41, 0x18 ;  /* 0x0000002906297291 */ /* 0x004fe2000f8ec03f */
[----:B---3--:R-:W-:-:S13]  /*1280*/  R2UR UR4, R0 ;  /* 0x00000000000472ca */ /* 0x008fda00000e0000 */
[----:B------:R-:W-:-:S04]  /*1290*/  ULEA.HI UR5, UR4, UR4, URZ, 0x1 ;  /* 0x0000000404057291 */ /* 0x000fc8000f8f083f */
[----:B------:R-:W-:-:S04]  /*12a0*/  ULOP3.LUT UR5, UR5, 0x1ffffe, URZ, 0xc0, !UPT ;  /* 0x001ffffe05057892 */ /* 0x000fc8000f8ec03f */
[----:B------:R-:W-:-:S03]  /*12b0*/  UIADD3 UR5, UR4, -UR5, URZ ;  /* 0x8000000504057290 */ /* 0x000fc6000fffe03f */
[----:B------:R-:W-:Y:S01]  /*12c0*/  ULDC UR4, c[0x0][0x28c] ;  /* 0x0000a30000047ab9 */ /* 0x000fe20000000800 */
[----:B------:R-:W-:Y:S01]  /*12d0*/  ULEA UR5, UR5, UR41, 0xb ;  /* 0x0000002905057291 */ /* 0x000fe2000f8e583f */
[----:B------:R-:W-:-:S03]  /*12e0*/  ISETP.LT.AND P0, PT, RZ, UR4, PT ;  /* 0x00000004ff007c0c */ /* 0x000fc6000bf01270 */
[----:B------:R-:W-:-:S04]  /*12f0*/  UIADD3 UR5, UR5, 0x280, URZ ;  /* 0x0000028005057890 */ /* 0x000fc8000fffe03f */
[----:B------:R-:W-:-:S04]  /*1300*/  USHF.R.U32.HI UR5, URZ, 0x4, UR5 ;  /* 0x000000043f057899 */ /* 0x000fc80008011605 */
[----:B------:R-:W-:Y:S02]  /*1310*/  ULOP3.LUT UR42, UR5, 0x3fff, URZ, 0xc0, !UPT ;  /* 0x00003fff052a7892 */ /* 0x000fe4000f8ec03f */
[----:B01--45:R-:W-:Y:S10]  /*1320*/  @P0 BRA `(.L_x_14) ;  /* 0x0000000000400947 */ /* 0x033ff40003800000 */
[----:B------:R-:W-:Y:S01]  /*1330*/  MOV R0, 0x0 ;  /* 0x0000000000007802 */ /* 0x000fe20000000f00 */
[----:B------:R-:W-:Y:S01]  /*1340*/  ULDC.64 UR4, c[0x4][0x68] ;  /* 0x01001a0000047ab9 */ /* 0x000fe20000000a00 */
[----:B------:R-:W-:Y:S01]  /*1350*/  ULDC.64 UR6, c[0x4][0x8] ;  /* 0x0100020000067ab9 */ /* 0x000fe20000000a00 */
[----:B01----:R-:W-:Y:S01]  /*1360*/  IMAD.U32 R4, RZ, RZ, UR4 ;  /* 0x00000004ff047e24 */ /* 0x003fe2000f8e00ff */
[----:B------:R0:W1:Y:S01]  /*1370*/  LDC.64 R14, c[0x4][R0] ;  /* 0x01000000000e7b82 */ /* 0x0000620000000a00 */
[----:B------:R-:W-:Y:S01]  /*1380*/  IMAD.U32 R5, RZ, RZ, UR5 ;  /* 0x00000005ff057e24 */ /* 0x000fe2000f8e00ff */
[----:B------:R-:W-:Y:S01]  /*1390*/  ULDC.64 UR4, c[0x4][0x70] ;  /* 0x01001c0000047ab9 */ /* 0x000fe20000000a00 */
[----:B------:R-:W-:Y:S02]  /*13a0*/  IMAD.U32 R10, RZ, RZ, UR6 ;  /* 0x00000006ff0a7e24 */ /* 0x000fe4000f8e00ff */
[----:B------:R-:W-:Y:S02]  /*13b0*/  IMAD.U32 R6, RZ, RZ, UR4 ;  /* 0x00000004ff067e24 */ /* 0x000fe4000f8e00ff */
[----:B------:R-:W-:-:S02]  /*13c0*/  IMAD.U32 R7, RZ, RZ, UR5 ;  /* 0x00000005ff077e24 */ /* 0x000fc4000f8e00ff */
[----:B------:R-:W-:Y:S02]  /*13d0*/  IMAD.U32 R11, RZ, RZ, UR7 ;  /* 0x00000007ff0b7e24 */ /* 0x000fe4000f8e00ff */
[----:B------:R-:W-:Y:S02]  /*13e0*/  IMAD.MOV.U32 R8, RZ, RZ, 0x1e1 ;  /* 0x000001e1ff087424 */ /* 0x000fe400078e00ff */
[----:B------:R-:W-:Y:S02]  /*13f0*/  IMAD.MOV.U32 R12, RZ, RZ, 0x1 ;  /* 0x00000001ff0c7424 */ /* 0x000fe400078e00ff */
[----:B0-----:R-:W-:-:S07]  /*1400*/  IMAD.MOV.U32 R13, RZ, RZ, RZ ;  /* 0x000000ffff0d7224 */ /* 0x001fce00078e00ff */
[----:B------:R-:W-:-:S07]  /*1410*/  LEPC R20, `(.L_x_14) ;  /* 0x000000001014794e */ /* 0x000fce0000000000 */
[----:B-1---5:R-:W-:Y:S05]  /*1420*/  CALL.ABS.NOINC R14 ;  /* 0x000000000e007343 */ /* 0x022fea0003c00000 */
.L_x_14:
[----:B------:R-:W-:-:S13]  /*1430*/  ISETP.NE.AND P0, PT, R118, 0x3, PT ;  /* 0x000000037600780c */ /* 0x000fda0003f05270 */
[----:B------:R-:W-:Y:S05]  /*1440*/  @!P0 BRA `(.L_x_15) ;  /* 0x0000000000048947 */ /* 0x000fea0003800000 */
[----:B------:R-:W-:Y:S01]  /*1450*/  BPT.TRAP 0x1 ;  /* 0x000000040000795c */ /* 0x000fe20000300000 */
.L_x_15:
[----:B------:R-:W-:Y:S02]  /*1460*/  IMAD.U32 R3, RZ, RZ, UR39 ;  /* 0x00000027ff037e24 */ /* 0x000fe4000f8e00ff */
[----:B------:R-:W-:-:S03]  /*1470*/  IMAD.U32 R0, RZ, RZ, UR38 ;  /* 0x00000026ff007e24 */ /* 0x000fc6000f8e00ff */
[----:B------:R-:W-:Y:S02]  /*1480*/  LEA R3, R3, UR41, 0x3 ;  /* 0x0000002903037c11 */ /* 0x000fe4000f8e18ff */
[----:B------:R-:W-:-:S04]  /*1490*/  SHF.L.U32 R0, R0, 0x1f, RZ ;  /* 0x0000001f00007819 */ /* 0x000fc800000006ff */
[----:B------:R2:W3:Y:S01]  /*14a0*/  SYNCS.PHASECHK.TRANS64.TRYWAIT P1, [R3+URZ], R0 ;  /* 0x00000000030075a7 */ /* 0x0004e2000802017f */
[----:B------:R-:W-:Y:S05]  /*14b0*/  @!P0 BRA `(.L_x_16) ;  /* 0x0000000000048947 */ /* 0x000fea0003800000 */
[----:B------:R-:W-:Y:S01]  /*14c0*/  BPT.TRAP 0x1 ;  /* 0x000000040000795c */ /* 0x000fe20000300000 */
.L_x_16:
[----:B---3--:R-:W-:Y:S05]  /*14d0*/  @P1 BRA `(.L_x_17) ;  /* 0x0000000000081947 */ /* 0x008fea0003800000 */
[----:B------:R-:W3:Y:S02]  /*14e0*/  SYNCS.PHASECHK.TRANS64.TRYWAIT P1, [R3+URZ], R0 ;  /* 0x00000000030075a7 */ /* 0x000ee4000802017f */
[----:B---3--:R-:W-:Y:S05]  /*14f0*/  @!P1 BRA `(.L_x_18) ;  /* 0x0000008400ec9947 */ /* 0x008fea0003800000 */
.L_x_17:
[----:B------:R-:W-:-:S04]  /*1500*/  UISETP.LT.AND UP0, UPT, UR40, 0x1, UPT ;  /* 0x000000012800788c */ /* 0x000fc8000bf01270 */
[----:B------:R-:W-:-:S06]  /*1510*/  USEL UR4, UR40, 0x1, UP0 ;  /* 0x0000000128047887 */ /* 0x000fcc0008000000 */
[----:B--23--:R-:W-:Y:S01]  /*1520*/  IMAD.U32 R0, RZ, RZ, UR4 ;  /* 0x00000004ff007e24 */ /* 0x00cfe2000f8e00ff */
[----:B------:R-:W-:Y:S05]  /*1530*/  WARPSYNC.ALL ;  /* 0x0000000000007948 */ /* 0x000fea0003800000 */
[----:B------:R-:W-:-:S04]  /*1540*/  IADD3 R0, -R0, UR40, RZ ;  /* 0x0000002800007c10 */ /* 0x000fc8000fffe1ff */
[----:B------:R-:W-:Y:S01]  /*1550*/  ISETP.GE.AND P1, PT, R0, 0x1, PT ;  /* 0x000000010000780c */ /* 0x000fe20003f26270 */
[----:B------:R-:W-:Y:S01]  /*1560*/  UIADD3 UR4, UR41, 0x27280, URZ ;  /* 0x0002728029047890 */ /* 0x000fe2000fffe03f */
[----:B------:R-:W-:Y:S01]  /*1570*/  WARPGROUP.ARRIVE ;  /* 0x00000000000079c5 */ /* 0x000fe20000000000 */
[----:B------:R-:W-:Y:S02]  /*1580*/  ULOP3.LUT UR20, UR42, 0x10000, URZ, 0xfc, !UPT ;  /* 0x000100002a147892 */ /* 0x000fe4000f8efc3f */
[----:B------:R-:W-:Y:S02]  /*1590*/  USHF.R.U32.HI UR4, URZ, 0x4, UR4 ;  /* 0x000000043f047899 */ /* 0x000fe40008011604 */
[----:B------:R-:W-:Y:S02]  /*15a0*/  UIMAD UR16, UR39, 0x180, UR20 ;  /* 0x00000180271078a4 */ /* 0x000fe4000f8e0214 */
[----:B------:R-:W-:Y:S01]  /*15b0*/  ULOP3.LUT UR4, UR4, 0x3fff, URZ, 0xc0, !UPT ;  /* 0x00003fff04047892 */ /* 0x000fe2000f8ec03f */
[----:B------:R-:W-:Y:S01]  /*15c0*/  UMOV UR5, 0xc0000010 ;  /* 0xc000001000057882 */ /* 0x000fe20000000000 */
[----:B------:R-:W-:-:S02]  /*15d0*/  UMOV UR7, 0xc0000010 ;  /* 0xc000001000077882 */ /* 0x000fc40000000000 */
[----:B------:R-:W-:Y:S01]  /*15e0*/  ULOP3.LUT UR21, UR4, 0x10000, URZ, 0xfc, !UPT ;  /* 0x0001000004157892 */ /* 0x000fe2000f8efc3f */
[----:B------:R-:W-:Y:S02]  /*15f0*/  UMOV UR9, UR5 ;  /* 0x0000000500097c82 */ /* 0x000fe40008000000 */
[----:B------:R-:W-:Y:S01]  /*1600*/  UMOV UR4, UR16 ;  /* 0x0000001000047c82 */ /* 0x000fe20008000000 */
[----:B------:R-:W-:Y:S01]  /*1610*/  UIMAD UR6, UR39, 0xa0, UR21 ;  /* 0x000000a0270678a4 */ /* 0x000fe2000f8e0215 */
[----:B------:R-:W-:Y:S01]  /*1620*/  UMOV UR8, UR4 ;  /* 0x0000000400087c82 */ /* 0x000fe20008000000 */
[----:B------:R-:W-:Y:S02]  /*1630*/  UMOV UR11, 0xc0000010 ;  /* 0xc0000010000b7882 */ /* 0x000fe40000000000 */
[----:B------:R-:W-:Y:S02]  /*1640*/  UIADD3 UR10, UR6, 0x20, URZ ;  /* 0x00000020060a7890 */ /* 0x000fe4000fffe03f */
[----:B------:R-:W-:Y:S01]  /*1650*/  UIADD3 UR14, UR6, 0x40, URZ ;  /* 0x00000040060e7890 */ /* 0x000fe2000fffe03f */
[----:B------:R-:W-:-:S02]  /*1660*/  UMOV UR12, UR4 ;  /* 0x00000004000c7c82 */ /* 0x000fc40008000000 */
[----:B------:R-:W-:Y:S01]  /*1670*/  HGMMA.64x16x16.F32.BF16 R96, gdesc[UR4], RZ, !UPT, gsb0 ;  /* 0x00200000046079f0 */ /* 0x000fe2000c0018ff */
[----:B------:R-:W-:Y:S01]  /*1680*/  UMOV UR13, UR5 ;  /* 0x00000005000d7c82 */ /* 0x000fe20008000000 */
[----:B------:R-:W-:Y:S01]  /*1690*/  UMOV UR15, 0xc0000010 ;  /* 0xc0000010000f7882 */ /* 0x000fe20000000000 */
[----:B------:R-:W-:Y:S01]  /*16a0*/  UIADD3 UR18, UR6, 0x60, URZ ;  /* 0x0000006006127890 */ /* 0x000fe2000fffe03f */
[----:B------:R-:W-:Y:S01]  /*16b0*/  UMOV UR17, UR5 ;  /* 0x0000000500117c82 */ /* 0x000fe20008000000 */
[----:B------:R-:W-:Y:S01]  /*16c0*/  UMOV UR19, 0xc0000010 ;  /* 0xc000001000137882 */ /* 0x000fe20000000000 */
[----:B------:R-:W-:Y:S01]  /*16d0*/  UIADD3 UR26, UR6, 0x80, URZ ;  /* 0x00000080061a7890 */ /* 0x000fe2000fffe03f */
[----:B------:R-:W-:Y:S01]  /*16e0*/  UMOV UR24, UR4 ;  /* 0x0000000400187c82 */ /* 0x000fe20008000000 */
[----:B------:R-:W-:Y:S01]  /*16f0*/  UMOV UR25, UR5 ;  /* 0x0000000500197c82 */ /* 0x000fe20008000000 */
[----:B------:R-:W-:Y:S01]  /*1700*/  UMOV UR27, 0xc0000010 ;  /* 0xc0000010001b7882 */ /* 0x000fe20000000000 */
[----:B------:R-:W-:-:S02]  /*1710*/  WARPGROUP.DEPBAR.LE gsb0, 0x0 ;  /* 0x00008000000079c5 */ /* 0x000fc40000010000 */
[----:B------:R-:W-:-:S06]  /*1720*/  WARPGROUP.ARRIVE ;  /* 0x00000000000079c5 */ /* 0x000fcc0000000000 */
[----:B------:R-:W-:Y:S01]  /*1730*/  HGMMA.64x16x16.F32.BF16 R80, gdesc[UR8], RZ, !UPT, gsb0 ;  /* 0x00200000085079f0 */ /* 0x000fe2000c0018ff */
[----:B------:R-:W-:-:S03]  /*1740*/  UIADD3 UR8, UR16, 0x100, URZ ;  /* 0x0000010010087890 */ /* 0x000fc6000fffe03f */
[----:B------:R-:W-:Y:S01]  /*1750*/  UMOV UR16, UR4 ;  /* 0x0000000400107c82 */ /* 0x000fe20008000000 */
[----:B------:R-:W-:Y:S02]  /*1760*/  WARPGROUP.DEPBAR.LE gsb0, 0x0 ;  /* 0x00008000000079c5 */ /* 0x000fe40000010000 */
[----:B------:R-:W-:-:S06]  /*1770*/  WARPGROUP.ARRIVE ;  /* 0x00000000000079c5 */ /* 0x000fcc0000000000 */
[----:B------:R-:W-:Y:S03]  /*1780*/  HGMMA.64x16x16.F32.BF16 R64, gdesc[UR12], RZ, !UPT, gsb0 ;  /* 0x002000000c4079f0 */ /* 0x000fe6000c0018ff */
[----:B------:R-:W-:Y:S02]  /*1790*/  WARPGROUP.DEPBAR.LE gsb0, 0x0 ;  /* 0x00008000000079c5 */ /* 0x000fe40000010000 */
[----:B------:R-:W-:-:S06]  /*17a0*/  WARPGROUP.ARRIVE ;  /* 0x00000000000079c5 */ /* 0x000fcc0000000000 */
[----:B------:R-:W-:Y:S03]  /*17b0*/  HGMMA.64x16x16.F32.BF16 R48, gdesc[UR16], RZ, !UPT, gsb0 ;  /* 0x00200000103079f0 */ /* 0x000fe6000c0018ff */
[----:B------:R-:W-:Y:S02]  /*17c0*/  WARPGROUP.DEPBAR.LE gsb0, 0x0 ;  /* 0x00008000000079c5 */ /* 0x000fe40000010000 */
[----:B------:R-:W-:-:S06]  /*17d0*/  WARPGROUP.ARRIVE ;  /* 0x00000000000079c5 */ /* 0x000fcc0000000000 */
[----:B------:R-:W-:Y:S01]  /*17e0*/  HGMMA.64x16x16.F32.BF16 R32, gdesc[UR24], RZ, !UPT, gsb0 ;  /* 0x00200000182079f0 */ /* 0x000fe2000c0018ff */
[----:B------:R-:W-:Y:S01]  /*17f0*/  UMOV UR24, UR8 ;  /* 0x0000000800187c82 */ /* 0x000fe20008000000 */
[----:B------:R-:W-:Y:S01]  /*1800*/  UMOV UR25, 0xc0000010 ;  /* 0xc000001000197882 */ /* 0x000fe20000000000 */
[----:B------:R-:W-:Y:S01]  /*1810*/  UMOV UR16, UR24 ;  /* 0x0000001800107c82 */ /* 0x000fe20008000000 */
[----:B------:R-:W-:Y:S01]  /*1820*/  UMOV UR17, UR25 ;  /* 0x0000001900117c82 */ /* 0x000fe20008000000 */
[----:B------:R-:W-:Y:S01]  /*1830*/  UMOV UR12, UR24 ;  /* 0x00000018000c7c82 */ /* 0x000fe20008000000 */
[----:B------:R-:W-:Y:S01]  /*1840*/  UMOV UR13, UR25 ;  /* 0x00000019000d7c82 */ /* 0x000fe20008000000 */
[----:B------:R-:W-:Y:S01]  /*1850*/  UMOV UR8, UR24 ;  /* 0x0000001800087c82 */ /* 0x000fe20008000000 */
[----:B------:R-:W-:Y:S01]  /*1860*/  UMOV UR9, UR25 ;  /* 0x0000001900097c82 */ /* 0x000fe20008000000 */
[----:B------:R-:W-:Y:S01]  /*1870*/  UMOV UR4, UR24 ;  /* 0x0000001800047c82 */ /* 0x000fe20008000000 */
[----:B------:R-:W-:Y:S01]  /*1880*/  UMOV UR5, UR25 ;  /* 0x0000001900057c82 */ /* 0x000fe20008000000 */
[----:B------:R-:W-:-:S02]  /*1890*/  WARPGROUP.DEPBAR.LE gsb0, 0x0 ;  /* 0x00008000000079c5 */ /* 0x000fc40000010000 */
[----:B------:R-:W-:-:S06]  /*18a0*/  WARPGROUP.ARRIVE ;  /* 0x00000000000079c5 */ /* 0x000fcc0000000000 */
[----:B------:R-:W-:Y:S03]  /*18b0*/  HGMMA.64x16x16.F32.BF16 R24, gdesc[UR24], RZ, !UPT, gsb0 ;  /* 0x00200000181879f0 */ /* 0x000fe6000c0018ff */
        /* <DEDUP_REMOVED lines=13> */
[----:B------:R-:W-:Y:S05]  /*1990*/  @!P1 BRA `(.L_x_19) ;  /* 0x00000004008c9947 */ /* 0x000fea0003800000 */
[----:B------:R-:W-:Y:S01]  /*19a0*/  UIADD3 UR22, UR39, 0x1, URZ ;  /* 0x0000000127167890 */ /* 0x000fe2000fffe03f */
[----:B------:R-:W-:Y:S01]  /*19b0*/  IMAD.MOV.U32 R3, RZ, RZ, R0 ;  /* 0x000000ffff037224 */ /* 0x000fe200078e0000 */
[----:B------:R-:W-:Y:S02]  /*19c0*/  UMOV UR23, UR39 ;  /* 0x0000002700177c82 */ /* 0x000fe40008000000 */
[----:B------:R-:W-:-:S04]  /*19d0*/  UISETP.NE.AND UP0, UPT, UR22, 0x1a, UPT ;  /* 0x0000001a1600788c */ /* 0x000fc8000bf05270 */
[----:B------:R-:W-:Y:S02]  /*19e0*/  USEL UR4, URZ, 0x1, UP0 ;  /* 0x000000013f047887 */ /* 0x000fe40008000000 */
[----:B------:R-:W-:Y:S02]  /*19f0*/  USEL UR22, UR22, URZ, UP0 ;  /* 0x0000003f16167287 */ /* 0x000fe40008000000 */
[----:B------:R-:W-:-:S06]  /*1a00*/  ULOP3.LUT UR4, UR38, UR4, URZ, 0x3c, !UPT ;  /* 0x0000000426047292 */ /* 0x000fcc000f8e3c3f */
[----:B------:R-:W-:-:S07]  /*1a10*/  IMAD.U32 R6, RZ, RZ, UR4 ;  /* 0x00000004ff067e24 */ /* 0x000fce000f8e00ff */
.L_x_26:
[----:B------:R-:W-:Y:S05]  /*1a20*/  @!P0 BRA `(.L_x_20) ;  /* 0x0000000000048947 */ /* 0x000fea0003800000 */
[----:B------:R-:W-:Y:S01]  /*1a30*/  BPT.TRAP 0x1 ;  /* 0x000000040000795c */ /* 0x000fe20000300000 */
.L_x_20:
[----:B------:R-:W-:Y:S01]  /*1a40*/  ULEA UR4, UR22, UR41, 0x3 ;  /* 0x0000002916047291 */ /* 0x000fe2000f8e183f */
[----:B01----:R-:W-:-:S08]  /*1a50*/  SHF.L.U32 R4, R6, 0x1f, RZ ;  /* 0x0000001f06047819 */ /* 0x003fd000000006ff */
[----:B------:R0:W1:Y:S01]  /*1a60*/  SYNCS.PHASECHK.TRANS64.TRYWAIT P1, [UR4], R4 ;  /* 0x00000004ff0075a7 */ /* 0x0000620008020144 */
[----:B------:R-:W-:Y:S05]  /*1a70*/  @!P0 BRA `(.L_x_21) ;  /* 0x0000000000048947 */ /* 0x000fea0003800000 */
[----:B------:R-:W-:Y:S01]  /*1a80*/  BPT.TRAP 0x1 ;  /* 0x000000040000795c */ /* 0x000fe20000300000 */
.L_x_21:
[----:B-1----:R-:W-:Y:S05]  /*1a90*/  @P1 BRA `(.L_x_22) ;  /* 0x0000000000081947 */ /* 0x002fea0003800000 */
[----:B------:R-:W1:Y:S02]  /*1aa0*/  SYNCS.PHASECHK.TRANS64.TRYWAIT P1, [UR4], R4 ;  /* 0x00000004ff0075a7 */ /* 0x000e640008020144 */
[----:B-1----:R-:W-:Y:S05]  /*1ab0*/  @!P1 BRA `(.L_x_23) ;  /* 0x0000008000909947 */ /* 0x002fea0003800000 */
.L_x_22:
[----:B------:R-:W-:Y:S01]  /*1ac0*/  UIMAD UR4, UR22, 0x180, UR20 ;  /* 0x00000180160478a4 */ /* 0x000fe2000f8e0214 */
[----:B------:R-:W-:Y:S01]  /*1ad0*/  WARPGROUP.ARRIVE ;  /* 0x00000000000079c5 */ /* 0x000fe20000000000 */
[----:B------:R-:W-:Y:S01]  /*1ae0*/  UIMAD UR6, UR22, 0xa0, UR21 ;  /* 0x000000a0160678a4 */ /* 0x000fe2000f8e0215 */
[----:B------:R-:W-:Y:S01]  /*1af0*/  UMOV UR5, 0xc0000010 ;  /* 0xc000001000057882 */ /* 0x000fe20000000000 */
[----:B------:R-:W-:Y:S02]  /*1b00*/  UMOV UR7, 0xc0000010 ;  /* 0xc000001000077882 */ /* 0x000fe40000000000 */
[----:B------:R-:W-:Y:S01]  /*1b10*/  UIADD3 UR10, UR6, 0x20, URZ ;  /* 0x00000020060a7890 */ /* 0x000fe2000fffe03f */
[----:B------:R-:W-:Y:S01]  /*1b20*/  UMOV UR8, UR4 ;  /* 0x0000000400087c82 */ /* 0x000fe20008000000 */
[----:B------:R-:W-:Y:S01]  /*1b30*/  UMOV UR9, UR5 ;  /* 0x0000000500097c82 */ /* 0x000fe20008000000 */
[----:B------:R-:W-:Y:S02]  /*1b40*/  UMOV UR11, 0xc0000010 ;  /* 0xc0000010000b7882 */ /* 0x000fe40000000000 */
[----:B------:R-:W-:Y:S01]  /*1b50*/  HGMMA.64x16x16.F32.BF16 R96, gdesc[UR4], R96, gsb0 ;  /* 0x00200000046079f0 */ /* 0x000fe20008001860 */
[----:B------:R-:W-:Y:S01]  /*1b60*/  UIADD3 UR14, UR6, 0x40, URZ ;  /* 0x00000040060e7890 */ /* 0x000fe2000fffe03f */
[----:B------:R-:W-:Y:S01]  /*1b70*/  UMOV UR12, UR4 ;  /* 0x00000004000c7c82 */ /* 0x000fe20008000000 */
[----:B------:R-:W-:Y:S01]  /*1b80*/  UMOV UR13, UR5 ;  /* 0x00000005000d7c82 */ /* 0x000fe20008000000 */
[----:B------:R-:W-:Y:S01]  /*1b90*/  UMOV UR15, 0xc0000010 ;  /* 0xc0000010000f7882 */ /* 0x000fe20000000000 */
        /* <DEDUP_REMOVED lines=10> */
[----:B------:R-:W-:Y:S01]  /*1c40*/  HGMMA.64x16x16.F32.BF16 R80, gdesc[UR8], R80, gsb0 ;  /* 0x00200000085079f0 */ /* 0x000fe20008001850 */
[----:B------:R-:W-:Y:S02]  /*1c50*/  UIADD3 UR8, UR4, 0x100, URZ ;  /* 0x0000010004087890 */ /* 0x000fe4000fffe03f */
[----:B------:R-:W-:Y:S02]  /*1c60*/  WARPGROUP.DEPBAR.LE gsb0, 0x0 ;  /* 0x00008000000079c5 */ /* 0x000fe40000010000 */
[----:B------:R-:W-:-:S06]  /*1c70*/  WARPGROUP.ARRIVE ;  /* 0x00000000000079c5 */ /* 0x000fcc0000000000 */
[----:B------:R-:W-:Y:S03]  /*1c80*/  HGMMA.64x16x16.F32.BF16 R64, gdesc[UR12], R64, gsb0 ;  /* 0x002000000c4079f0 */ /* 0x000fe60008001840 */
[----:B------:R-:W-:Y:S02]  /*1c90*/  WARPGROUP.DEPBAR.LE gsb0, 0x0 ;  /* 0x00008000000079c5 */ /* 0x000fe40000010000 */
[----:B------:R-:W-:-:S06]  /*1ca0*/  WARPGROUP.ARRIVE ;  /* 0x00000000000079c5 */ /* 0x000fcc0000000000 */
[----:B------:R-:W-:Y:S03]  /*1cb0*/  HGMMA.64x16x16.F32.BF16 R48, gdesc[UR16], R48, gsb0 ;  /* 0x00200000103079f0 */ /* 0x000fe60008001830 */
[----:B------:R-:W-:Y:S02]  /*1cc0*/  WARPGROUP.DEPBAR.LE gsb0, 0x0 ;  /* 0x00008000000079c5 */ /* 0x000fe40000010000 */
[----:B------:R-:W-:-:S06]  /*1cd0*/  WARPGROUP.ARRIVE ;  /* 0x00000000000079c5 */ /* 0x000fcc0000000000 */
[----:B------:R-:W-:Y:S01]  /*1ce0*/  HGMMA.64x16x16.F32.BF16 R32, gdesc[UR24], R32, gsb0 ;  /* 0x00200000182079f0 */ /* 0x000fe20008001820 */
        /* <DEDUP_REMOVED lines=12> */
[----:B------:R-:W-:Y:S03]  /*1db0*/  HGMMA.64x16x16.F32.BF16 R24, gdesc[UR24], R24, gsb0 ;  /* 0x00200000181879f0 */ /* 0x000fe60008001818 */
        /* <DEDUP_REMOVED lines=13> */
[----:B------:R-:W-:Y:S05]  /*1e90*/  @!P0 BRA `(.L_x_24) ;  /* 0x0000000000048947 */ /* 0x000fea0003800000 */
[----:B------:R-:W-:Y:S01]  /*1ea0*/  BPT.TRAP 0x1 ;  /* 0x000000040000795c */ /* 0x000fe20000300000 */
.L_x_24:
[----:B------:R-:W-:Y:S01]  /*1eb0*/  ULEA UR4, UR23, UR41, 0x3 ;  /* 0x0000002917047291 */ /* 0x000fe2000f8e183f */
[----:B------:R-:W-:-:S03]  /*1ec0*/  ISETP.GT.U32.AND P1, PT, R19, 0x1, PT ;  /* 0x000000011300780c */ /* 0x000fc60003f24070 */
[----:B------:R-:W-:-:S04]  /*1ed0*/  UIADD3 UR4, UR4, 0xd0, URZ ;  /* 0x000000d004047890 */ /* 0x000fc8000fffe03f */
[----:B------:R-:W-:-:S09]  /*1ee0*/  UPRMT UR4, URZ, 0x654, UR4 ;  /* 0x000006543f047896 */ /* 0x000fd20008000004 */
[----:B------:R-:W-:Y:S01]  /*1ef0*/  SYNCS.ARRIVE.TRANS64.RED.A1T0 RZ, [UR4], RZ ;  /* 0x000000ffffff79a7 */ /* 0x000fe20008100404 */
[----:B------:R-:W-:Y:S05]  /*1f00*/  @P1 BRA `(.L_x_25) ;  /* 0x0000000000041947 */ /* 0x000fea0003800000 */
[----:B------:R-:W-:Y:S01]  /*1f10*/  BPT.TRAP 0x1 ;  /* 0x000000040000795c */ /* 0x000fe20000300000 */
.L_x_25:
[----:B------:R-:W-:Y:S01]  /*1f20*/  UIADD3 UR22, UR22, 0x1, URZ ;  /* 0x0000000116167890 */ /* 0x000fe2000fffe03f */
[C---:B------:R-:W-:Y:S01]  /*1f30*/  ISETP.GT.AND P1, PT, R3.reuse, 0x1, PT ;  /* 0x000000010300780c */ /* 0x040fe20003f24270 */
[----:B------:R-:W-:Y:S01]  /*1f40*/  UIADD3 UR23, UR23, 0x1, URZ ;  /* 0x0000000117177890 */ /* 0x000fe2000fffe03f */
[----:B------:R-:W-:Y:S01]  /*1f50*/  VIADD R3, R3, 0xffffffff ;  /* 0xffffffff03037836 */ /* 0x000fe20000000000 */
[----:B------:R-:W-:Y:S02]  /*1f60*/  UISETP.NE.AND UP0, UPT, UR22, 0x1a, UPT ;  /* 0x0000001a1600788c */ /* 0x000fe4000bf05270 */
[----:B------:R-:W-:Y:S02]  /*1f70*/  UISETP.NE.AND UP1, UPT, UR23, 0x1a, UPT ;  /* 0x0000001a1700788c */ /* 0x000fe4000bf25270 */
[----:B------:R-:W-:Y:S02]  /*1f80*/  USEL UR4, URZ, 0x1, UP0 ;  /* 0x000000013f047887 */ /* 0x000fe40008000000 */
[----:B------:R-:W-:-:S02]  /*1f90*/  USEL UR22, UR22, URZ, UP0 ;  /* 0x0000003f16167287 */ /* 0x000fc40008000000 */
[----:B------:R-:W-:Y:S02]  /*1fa0*/  USEL UR23, UR23, URZ, UP1 ;  /* 0x0000003f17177287 */ /* 0x000fe40008800000 */
[----:B------:R-:W-:Y:S01]  /*1fb0*/  LOP3.LUT R6, R6, UR4, RZ, 0x3c, !PT ;  /* 0x0000000406067c12 */ /* 0x000fe2000f8e3cff */
[----:B------:R-:W-:Y:S09]  /*1fc0*/  @P1 BRA `(.L_x_26) ;  /* 0xfffffff800941947 */ /* 0x000ff2000383ffff */
.L_x_19:
[----:B------:R-:W2:Y:S02]  /*1fd0*/  LDC R3, c[0x0][0x28c] ;  /* 0x0000a300ff037b82 */ /* 0x000ea40000000800 */
[----:B--2---:R-:W-:-:S13]  /*1fe0*/  ISETP.GE.AND P1, PT, R3, 0x1, PT ;  /* 0x000000010300780c */ /* 0x004fda0003f26270 */
[----:B------:R-:W-:Y:S05]  /*1ff0*/  @!P1 BRA `(.L_x_27) ;  /* 0x0000000000349947 */ /* 0x000fea0003800000 */
[----:B------:R-:W-:Y:S05]  /*2000*/  @!P0 BRA `(.L_x_28) ;  /* 0x0000000000048947 */ /* 0x000fea0003800000 */
[----:B------:R-:W-:Y:S01]  /*2010*/  BPT.TRAP 0x1 ;  /* 0x000000040000795c */ /* 0x000fe20000300000 */
.L_x_28:
[----:B------:R-:W-:Y:S01]  /*2020*/  VIADD R0, R0, UR39 ;  /* 0x0000002700007c36 */ /* 0x000fe20008000000 */
[----:B------:R-:W-:-:S03]  /*2030*/  ISETP.GT.U32.AND P0, PT, R19, 0x1, PT ;  /* 0x000000011300780c */ /* 0x000fc60003f04070 */
[----:B01----:R-:W-:-:S05]  /*2040*/  IMAD.WIDE.U32 R4, R0, 0x4ec4ec4f, RZ ;  /* 0x4ec4ec4f00047825 */ /* 0x003fca00078e00ff */
[----:B------:R-:W-:-:S05]  /*2050*/  SHF.R.U32.HI R5, RZ, 0x3, R5 ;  /* 0x00000003ff057819 */ /* 0x000fca0000011605 */
[----:B------:R-:W-:-:S05]  /*2060*/  IMAD R0, R5, -0x1a, R0 ;  /* 0xffffffe605007824 */ /* 0x000fca00078e0200 */
[----:B------:R-:W-:-:S05]  /*2070*/  LEA R0, R0, UR41, 0x3 ;  /* 0x0000002900007c11 */ /* 0x000fca000f8e18ff */
[----:B------:R-:W-:-:S05]  /*2080*/  VIADD R0, R0, 0xd0 ;  /* 0x000000d000007836 */ /* 0x000fca0000000000 */
[----:B------:R-:W-:-:S04]  /*2090*/  PRMT R0, RZ, 0x654, R0 ;  /* 0x00000654ff007816 */ /* 0x000fc80000000000 */
[----:B------:R2:W-:Y:S01]  /*20a0*/  SYNCS.ARRIVE.TRANS64.RED.A1T0 RZ, [R0+URZ], RZ ;  /* 0x000000ff00ff79a7 */ /* 0x0005e2000810043f */
[----:B------:R-:W-:Y:S05]  /*20b0*/  @P0 BRA `(.L_x_27) ;  /* 0x0000000000040947 */ /* 0x000fea0003800000 */
[----:B------:R-:W-:Y:S01]  /*20c0*/  BPT.TRAP 0x1 ;  /* 0x000000040000795c */ /* 0x000fe20000300000 */
.L_x_27:
[----:B01----:R-:W0:Y:S01]  /*20d0*/  LDC R5, c[0x0][0x288] ;  /* 0x0000a200ff057b82 */ /* 0x003e220000000800 */
[----:B--2---:R-:W-:Y:S01]  /*20e0*/  LOP3.LUT R0, R22, 0x1, RZ, 0xc0, !PT ;  /* 0x0000000116007812 */ /* 0x004fe200078ec0ff */
[----:B------:R-:W-:Y:S01]  /*20f0*/  IMAD R107, R107, 0x50, RZ ;  /* 0x000000506b6b7824 */ /* 0x000fe200078e02ff */
[----:B------:R-:W-:Y:S01]  /*2100*/  SHF.R.U32.HI R3, RZ, 0x2, R18 ;  /* 0x00000002ff037819 */ /* 0x000fe20000011612 */
[----:B------:R-:W-:Y:S01]  /*2110*/  UIADD3 UR39, UR40, UR39, URZ ;  /* 0x0000002728277290 */ /* 0x000fe2000fffe03f */
[----:B------:R-:W-:Y:S01]  /*2120*/  LOP3.LUT R4, R18, 0x60, RZ, 0xc0, !PT ;  /* 0x0000006012047812 */ /* 0x000fe200078ec0ff */
[----:B------:R-:W-:Y:S01]  /*2130*/  IMAD.SHL.U32 R20, R0, 0x40, RZ ;  /* 0x0000004000147824 */ /* 0x000fe200078e00ff */
[----:B------:R-:W-:Y:S01]  /*2140*/  LOP3.LUT R3, R3, 0x7, RZ, 0xc0, !PT ;  /* 0x0000000703037812 */ /* 0x000fe200078ec0ff */
[----:B------:R-:W-:Y:S01]  /*2150*/  UISETP.GT.U32.AND UP0, UPT, UR39, 0x19, UPT ;  /* 0x000000192700788c */ /* 0x000fe2000bf04070 */
[----:B------:R-:W-:Y:S01]  /*2160*/  SHF.R.U32.HI R4, RZ, 0x1, R4 ;  /* 0x00000001ff047819 */ /* 0x000fe20000011604 */
[----:B------:R-:W-:Y:S01]  /*2170*/  IMAD.SHL.U32 R10, R18, 0x2, RZ ;  /* 0x00000002120a7824 */ /* 0x000fe200078e00ff */
[--C-:B------:R-:W-:Y:S01]  /*2180*/  LOP3.LUT R20, R20, 0x40, R3.reuse, 0xe2, !PT ;  /* 0x0000004014147812 */ /* 0x100fe200078ee203 */
[----:B------:R-:W-:Y:S01]  /*2190*/  ULDC UR7, c[0x0][0x284] ;  /* 0x0000a10000077ab9 */ /* 0x000fe20000000800 */
[-C--:B------:R-:W-:Y:S01]  /*21a0*/  IADD3 R3, RZ, -R4.reuse, -R3 ;  /* 0x80000004ff037210 */ /* 0x080fe20007ffe803 */
[----:B------:R-:W-:Y:S01]  /*21b0*/  UISETP.LT.U32.AND UP0, UPT, UR40, 0x1a, UP0 ;  /* 0x0000001a2800788c */ /* 0x000fe20008701070 */
[----:B------:R-:W-:Y:S01]  /*21c0*/  LOP3.LUT R20, R20, R4, RZ, 0xfc, !PT ;  /* 0x0000000414147212 */ /* 0x000fe200078efcff */
[----:B------:R-:W-:Y:S01]  /*21d0*/  UISETP.GE.U32.AND UP1, UPT, UR40, 0x1a, UPT ;  /* 0x0000001a2800788c */ /* 0x000fe2000bf26070 */
[----:B------:R-:W-:Y:S01]  /*21e0*/  SHF.R.S32.HI R13, RZ, 0x1f, R23 ;  /* 0x0000001fff0d7819 */ /* 0x000fe20000011417 */
[----:B------:R-:W-:Y:S01]  /*21f0*/  IMAD R3, R0, -0x40, R3 ;  /* 0xffffffc000037824 */ /* 0x000fe200078e0203 */
[----:B------:R-:W-:Y:S01]  /*2200*/  LOP3.LUT R0, R18, 0x3, RZ, 0xc0, !PT ;  /* 0x0000000312007812 */ /* 0x000fe200078ec0ff */
[----:B------:R-:W-:Y:S01]  /*2210*/  ULDC.64 UR8, c[0x0][0x5d0] ;  /* 0x0001740000087ab9 */ /* 0x000fe20000000a00 */
[----:B------:R-:W-:Y:S01]  /*2220*/  LOP3.LUT R10, R107, 0x6, R10, 0xf8, !PT ;  /* 0x000000066b0a7812 */ /* 0x000fe200078ef80a */
[----:B------:R-:W-:Y:S01]  /*2230*/  UIMAD.WIDE.U32 UR4, UR39, 0x4ec4ec4f, URZ ;  /* 0x4ec4ec4f270478a5 */ /* 0x000fe2000f8e003f */
[----:B------:R-:W-:Y:S01]  /*2240*/  IMAD R6, R13, UR8, RZ ;  /* 0x000000080d067c24 */ /* 0x000fe2000f8e02ff */
[----:B0-----:R-:W-:Y:S01]  /*2250*/  ISETP.GE.AND P0, PT, R107, R5, PT ;  /* 0x000000056b00720c */ /* 0x001fe20003f06270 */
[----:B------:R-:W-:Y:S01]  /*2260*/  IMAD R4, R0, -0x2, R5 ;  /* 0xfffffffe00047824 */ /* 0x000fe200078e0205 */
[----:B------:R-:W-:Y:S01]  /*2270*/  USEL UR6, URZ, 0x1, !UP0 ;  /* 0x000000013f067887 */ /* 0x000fe2000c000000 */
[----:B------:R-:W-:Y:S01]  /*2280*/  IMAD R0, R106, 0xc0, RZ ;  /* 0x000000c06a007824 */ /* 0x000fe200078e02ff */
[----:B------:R-:W-:Y:S01]  /*2290*/  SHF.R.S32.HI R11, RZ, 0x1f, R10 ;  /* 0x0000001fff0b7819 */ /* 0x000fe2000001140a */
[----:B------:R-:W-:Y:S01]  /*22a0*/  USHF.R.U32.HI UR4, URZ, 0x3, UR5 ;  /* 0x000000033f047899 */ /* 0x000fe20008011605 */
[C---:B------:R-:W-:Y:S01]  /*22b0*/  IMAD R9, R23.reuse, UR9, R6 ;  /* 0x0000000917097c24 */ /* 0x040fe2000f8e0206 */
[----:B------:R-:W-:Y:S01]  /*22c0*/  ULOP3.LUT UR38, UR38, UR6, URZ, 0x3c, !UPT ;  /* 0x0000000626267292 */ /* 0x000fe2000f8e3c3f */
[C---:B------:R-:W-:Y:S01]  /*22d0*/  ISETP.GE.OR P0, PT, R0.reuse, UR7, P0 ;  /* 0x0000000700007c0c */ /* 0x040fe20008706670 */
[----:B------:R-:W-:Y:S01]  /*22e0*/  IMAD.WIDE.U32 R6, R23, UR8, R10 ;  /* 0x0000000817067c25 */ /* 0x000fe2000f8e000a */
[----:B------:R-:W-:Y:S01]  /*22f0*/  UIMAD UR39, UR4, -0x1a, UR39 ;  /* 0xffffffe6042778a4 */ /* 0x000fe2000f8e0227 */
[----:B------:R-:W-:Y:S01]  /*2300*/  IADD3 R3, -R0, UR7, R3 ;  /* 0x0000000700037c10 */ /* 0x000fe2000fffe103 */
[----:B------:R-:W-:Y:S01]  /*2310*/  @UP1 ULOP3.LUT UR38, UR38, 0x1, UR4, 0x78, !UPT ;  /* 0x0000000126261892 */ /* 0x000fe2000f8e7804 */
[----:B------:R-:W-:-:S02]  /*2320*/  IMAD.MOV.U32 R21, RZ, RZ, RZ ;  /* 0x000000ffff157224 */ /* 0x000fc400078e00ff */
[----:B------:R-:W-:Y:S02]  /*2330*/  IMAD.IADD R9, R7, 0x1, R9 ;  /* 0x0000000107097824 */ /* 0x000fe400078e0209 */
[----:B------:R-:W-:-:S04]  /*2340*/  IMAD.WIDE R20, R106, 0xc0, R20 ;  /* 0x000000c06a147825 */ /* 0x000fc800078e0214 */
[----:B------:R-:W-:Y:S02]  /*2350*/  IMAD.IADD R4, R4, 0x1, -R107 ;  /* 0x0000000104047824 */ /* 0x000fe400078e0a6b */
[----:B------:R-:W-:Y:S02]  /*2360*/  IMAD.MOV.U32 R0, RZ, RZ, -0x1 ;  /* 0xffffffffff007424 */ /* 0x000fe400078e00ff */
[----:B------:R-:W-:Y:S01]  /*2370*/  IMAD.MOV.U32 R8, RZ, RZ, R6 ;  /* 0x000000ffff087224 */ /* 0x000fe200078e0006 */
[----:B------:R-:W-:Y:S06]  /*2380*/  @P0 BRA `(.L_x_29) ;  /* 0x0000004c00f80947 */ /* 0x000fec0003800000 */
[----:B------:R-:W0:Y:S01]  /*2390*/  LDC.64 R6, c[0x0][0x5c8] ;  /* 0x00017200ff067b82 */ /* 0x000e220000000a00 */
[----:B-----5:R-:W-:Y:S01]  /*23a0*/  FSETP.NEU.AND P2, PT, R105, RZ, PT ;  /* 0x000000ff6900720b */ /* 0x020fe20003f4d000 */
[----:B------:R-:W-:Y:S01]  /*23b0*/  BSSY B0, `(.L_x_29) ;  /* 0x00004fb000007945 */ /* 0x000fe20003800000 */
[----:B------:R-:W-:-:S04]  /*23c0*/  ISETP.GT.AND P0, PT, R4, RZ, PT ;  /* 0x000000ff0400720c */ /* 0x000fc80003f04270 */
[----:B------:R-:W-:Y:S01]  /*23d0*/  ISETP.GT.AND P1, PT, R3, RZ, P0 ;  /* 0x000000ff0300720c */ /* 0x000fe20000724270 */
[-C--:B0-----:R-:W-:Y:S02]  /*23e0*/  IMAD R5, R21, R6.reuse, RZ ;  /* 0x0000000615057224 */ /* 0x081fe400078e02ff */
[----:B------:R-:W-:-:S04]  /*23f0*/  IMAD.WIDE.U32 R112, R20, R6, R8 ;  /* 0x0000000614707225 */ /* 0x000fc800078e0008 */
[----:B------:R-:W-:-:S04]  /*2400*/  IMAD R5, R20, R7, R5 ;  /* 0x0000000714057224 */ /* 0x000fc800078e0205 */
[----:B------:R-:W-:Y:S01]  /*2410*/  IMAD.IADD R123, R113, 0x1, R5 ;  /* 0x00000001717b7824 */ /* 0x000fe200078e0205 */
[----:B------:R-:W-:Y:S06]  /*2420*/  @!P2 BRA `(.L_x_30) ;  /* 0x000000380024a947 */ /* 0x000fec0003800000 */
[----:B------:R-:W0:Y:S01]  /*2430*/  LDC.64 R106, c[0x0][0x5b8] ;  /* 0x00016e00ff6a7b82 */ /* 0x000e220000000a00 */
[----:B------:R-:W-:-:S07]  /*2440*/  ULDC.64 UR4, c[0x0][0x5c0] ;  /* 0x0001700000047ab9 */ /* 0x000fce0000000a00 */
[----:B------:R-:W1:Y:S08]  /*2450*/  LDC.64 R108, c[0x0][0x5b0] ;  /* 0x00016c00ff6c7b82 */ /* 0x000e700000000a00 */
[----:B------:R-:W2:Y:S01]  /*2460*/  LDC.64 R14, c[0x0][0x5a8] ;  /* 0x00016a00ff0e7b82 */ /* 0x000ea20000000a00 */
[-C--:B0-----:R-:W-:Y:S02]  /*2470*/  IMAD R8, R13, R106.reuse, RZ ;  /* 0x0000006a0d087224 */ /* 0x081fe400078e02ff */
[----:B------:R-:W-:-:S04]  /*2480*/  IMAD.WIDE.U32 R116, R23, R106, R10 ;  /* 0x0000006a17747225 */ /* 0x000fc800078e000a */
[----:B------:R-:W-:Y:S02]  /*2490*/  IMAD R119, R23, R107, R8 ;  /* 0x0000006b17777224 */ /* 0x000fe400078e0208 */
[-C--:B-1----:R-:W-:Y:S02]  /*24a0*/  IMAD R121, R21, R108.reuse, RZ ;  /* 0x0000006c15797224 */ /* 0x082fe400078e02ff */
[----:B------:R-:W-:Y:S02]  /*24b0*/  IMAD.IADD R115, R117, 0x1, R119 ;  /* 0x0000000175737824 */ /* 0x000fe400078e0277 */
[----:B------:R-:W-:Y:S02]  /*24c0*/  IMAD.MOV.U32 R114, RZ, RZ, R116 ;  /* 0x000000ffff727224 */ /* 0x000fe400078e0074 */
[C---:B------:R-:W-:Y:S02]  /*24d0*/  IMAD R121, R20.reuse, R109, R121 ;  /* 0x0000006d14797224 */ /* 0x040fe400078e0279 */
[----:B------:R-:W-:-:S04]  /*24e0*/  IMAD.WIDE.U32 R8, R20, R108, R114 ;  /* 0x0000006c14087225 */ /* 0x000fc800078e0072 */
[----:B------:R-:W-:Y:S01]  /*24f0*/  IMAD.IADD R5, R9, 0x1, R121 ;  /* 0x0000000109057824 */ /* 0x000fe200078e0279 */
[----:B--2---:R-:W-:-:S04]  /*2500*/  LEA R12, P2, R8, R14, 0x1 ;  /* 0x0000000e080c7211 */ /* 0x004fc800078408ff */
[----:B------:R-:W-:-:S05]  /*2510*/  LEA.HI.X R13, R8, R15, R5, 0x1, P2 ;  /* 0x0000000f080d7211 */ /* 0x000fca00010f0c05 */
[----:B------:R0:W2:Y:S01]  /*2520*/  @P1 LDG.E.LTC128B.U16 R5, desc[UR36][R12.64] ;  /* 0x000000240c051981 */ /* 0x0000a2000c1e1520 */
[----:B------:R-:W-:Y:S01]  /*2530*/  ISETP.GT.AND P3, PT, R4, 0x1, PT ;  /* 0x000000010400780c */ /* 0x000fe20003f64270 */
[----:B------:R-:W-:Y:S01]  /*2540*/  IMAD.WIDE.U32 R110, R20, R108, R10 ;  /* 0x0000006c146e7225 */ /* 0x000fe200078e000a */
[----:B------:R-:W-:Y:S01]  /*2550*/  BSSY B1, `(.L_x_31) ;  /* 0x0000012000017945 */ /* 0x000fe20003800000 */
[----:B------:R-:W-:Y:S02]  /*2560*/  SHF.L.U64.HI R113, R108, 0x3, R109 ;  /* 0x000000036c717819 */ /* 0x000fe4000001026d */
[----:B------:R-:W-:Y:S02]  /*2570*/  IMAD.IADD R111, R121, 0x1, R111 ;  /* 0x00000001796f7824 */ /* 0x000fe400078e026f */
[----:B------:R-:W-:-:S04]  /*2580*/  IMAD.WIDE.U32 R110, R23, R106, R110 ;  /* 0x0000006a176e7225 */ /* 0x000fc800078e006e */
[----:B0-----:R-:W-:Y:S01]  /*2590*/  IMAD.IADD R13, R119, 0x1, R111 ;  /* 0x00000001770d7824 */ /* 0x001fe200078e026f */
[----:B------:R-:W-:-:S04]  /*25a0*/  LEA R12, P4, R110, R14, 0x1 ;  /* 0x0000000e6e0c7211 */ /* 0x000fc800078808ff */
[----:B------:R-:W-:Y:S01]  /*25b0*/  LEA.HI.X R13, R110, R15, R13, 0x1, P4 ;  /* 0x0000000f6e0d7211 */ /* 0x000fe200020f0c0d */
[----:B--2---:R-:W-:-:S04]  /*25c0*/  IMAD.U32 R8, R5, 0x10000, RZ ;  /* 0x0001000005087824 */ /* 0x004fc800078e00ff */
[----:B------:R-:W-:Y:S01]  /*25d0*/  FMUL R9, R8, R105 ;  /* 0x0000006908097220 */ /* 0x000fe20000400000 */
[----:B------:R-:W-:-:S03]  /*25e0*/  LEA R8, P2, R112, UR4, 0x1 ;  /* 0x0000000470087c11 */ /* 0x000fc6000f8408ff */
[----:B------:R-:W-:Y:S01]  /*25f0*/  FFMA R96, R96, R104, R9 ;  /* 0x0000006860607223 */ /* 0x000fe20000000009 */
[----:B------:R-:W-:Y:S01]  /*2600*/  LEA.HI.X R9, R112, UR5, R123, 0x1, P2 ;  /* 0x0000000570097c11 */ /* 0x000fe200090f0c7b */
[----:B------:R-:W-:Y:S01]  /*2610*/  IMAD.SHL.U32 R112, R108, 0x8, RZ ;  /* 0x000000086c707824 */ /* 0x000fe200078e00ff */
[----:B------:R-:W-:Y:S02]  /*2620*/  ISETP.GT.AND P2, PT, R3, RZ, P3 ;  /* 0x000000ff0300720c */ /* 0x000fe40001f44270 */
[----:B------:R-:W-:-:S05]  /*2630*/  F2FP.BF16.F32.PACK_AB R96, RZ, R96 ;  /* 0x00000060ff60723e */ /* 0x000fca00000010ff */
[----:B------:R0:W-:Y:S06]  /*2640*/  @P1 STG.E.U16 desc[UR36][R8.64], R96 ;  /* 0x0000006008001986 */ /* 0x0001ec000c101524 */
[----:B------:R-:W-:Y:S05]  /*2650*/  @!P2 BRA `(.L_x_32) ;  /* 0x000000000004a947 */ /* 0x000fea0003800000 */
[----:B------:R1:W5:Y:S02]  /*2660*/  LDG.E.LTC128B.U16 R5, desc[UR36][R12.64+0x2] ;  /* 0x000002240c057981 */ /* 0x000364000c1e1520 */
.L_x_32:
[----:B------:R-:W-:Y:S05]  /*2670*/  BSYNC B1 ;  /* 0x0000000000017941 */ /* 0x000fea0003800000 */
.L_x_31:
[----:B------:R-:W-:Y:S01]  /*2680*/  IMAD.WIDE.U32 R124, R20, R108, R112 ;  /* 0x0000006c147c7225 */ /* 0x000fe200078e0070 */
[----:B------:R-:W-:Y:S02]  /*2690*/  ISETP.GT.AND P1, PT, R3, 0x8, P0 ;  /* 0x000000080300780c */ /* 0x000fe40000724270 */
[C---:B-----5:R-:W-:Y:S01]  /*26a0*/  PRMT R120, R5.reuse, 0x7610, R120 ;  /* 0x0000761005787816 */ /* 0x060fe20000000078 */
[----:B0-----:R-:W-:Y:S01]  /*26b0*/  IMAD.U32 R96, R5, 0x10000, RZ ;  /* 0x0001000005607824 */ /* 0x001fe200078e00ff */
[----:B------:R-:W-:Y:S01]  /*26c0*/  IADD3 R107, P4, R116, R124, RZ ;  /* 0x0000007c746b7210 */ /* 0x000fe20007f9e0ff */
[----:B------:R-:W-:Y:S02]  /*26d0*/  IMAD.IADD R127, R121, 0x1, R125 ;  /* 0x00000001797f7824 */ /* 0x000fe400078e027d */
[----:B------:R-:W-:Y:S02]  /*26e0*/  FMUL R96, R96, R105 ;  /* 0x0000006960607220 */ /* 0x000fe40000400000 */
[----:B------:R-:W-:-:S02]  /*26f0*/  IMAD.X R110, R127, 0x1, R115, P4 ;  /* 0x000000017f6e7824 */ /* 0x000fc400020e0673 */
[----:B------:R-:W-:Y:S01]  /*2700*/  FFMA R97, R97, R104, R96 ;  /* 0x0000006861617223 */ /* 0x000fe20000000060 */
[----:B------:R-:W-:-:S04]  /*2710*/  LEA R96, P4, R107, R14, 0x1 ;  /* 0x0000000e6b607211 */ /* 0x000fc800078808ff */
[----:B------:R-:W-:Y:S02]  /*2720*/  F2FP.BF16.F32.PACK_AB R111, RZ, R97 ;  /* 0x00000061ff6f723e */ /* 0x000fe400000010ff */
[----:B------:R-:W-:-:S03]  /*2730*/  LEA.HI.X R97, R107, R15, R110, 0x1, P4 ;  /* 0x0000000f6b617211 */ /* 0x000fc600020f0c6e */
[----:B------:R0:W-:Y:S04]  /*2740*/  @P2 STG.E.U16 desc[UR36][R8.64+0x2], R111 ;  /* 0x0000026f08002986 */ /* 0x0001e8000c101524 */
[----:B------:R2:W3:Y:S01]  /*2750*/  @P1 LDG.E.LTC128B.U16 R120, desc[UR36][R96.64] ;  /* 0x0000002460781981 */ /* 0x0004e2000c1e1520 */
[----:B------:R-:W-:Y:S01]  /*2760*/  IMAD.SHL.U32 R5, R6, 0x10, RZ ;  /* 0x0000001006057824 */ /* 0x000fe200078e00ff */
[----:B------:R-:W-:Y:S01]  /*2770*/  IADD3 R122, P2, R10, R124, RZ ;  /* 0x0000007c0a7a7210 */ /* 0x000fe20007f5e0ff */
[----:B------:R-:W-:Y:S04]  /*2780*/  BSSY B1, `(.L_x_33) ;  /* 0x0000011000017945 */ /* 0x000fe80003800000 */
[----:B------:R-:W-:Y:S01]  /*2790*/  IMAD.X R123, R11, 0x1, R127, P2 ;  /* 0x000000010b7b7824 */ /* 0x000fe200010e067f */
[----:B------:R-:W-:Y:S01]  /*27a0*/  ISETP.GT.AND P2, PT, R3, 0x8, P3 ;  /* 0x000000080300780c */ /* 0x000fe20001f44270 */
[----:B------:R-:W-:-:S04]  /*27b0*/  IMAD.WIDE.U32 R122, R23, R106, R122 ;  /* 0x0000006a177a7225 */ /* 0x000fc800078e007a */
[----:B------:R-:W-:Y:S01]  /*27c0*/  IMAD.IADD R123, R119, 0x1, R123 ;  /* 0x00000001777b7824 */ /* 0x000fe200078e027b */
[----:B--2---:R-:W-:-:S04]  /*27d0*/  LEA R96, P5, R122, R14, 0x1 ;  /* 0x0000000e7a607211 */ /* 0x004fc800078a08ff */
[----:B------:R-:W-:Y:S01]  /*27e0*/  LEA.HI.X R97, R122, R15, R123, 0x1, P5 ;  /* 0x0000000f7a617211 */ /* 0x000fe200028f0c7b */
[----:B---3--:R-:W-:-:S04]  /*27f0*/  IMAD.U32 R110, R120, 0x10000, RZ ;  /* 0x00010000786e7824 */ /* 0x008fc800078e00ff */
[----:B------:R-:W-:Y:S01]  /*2800*/  FMUL R107, R110, R105 ;  /* 0x000000696e6b7220 */ /* 0x000fe20000400000 */
[----:B------:R-:W-:-:S03]  /*2810*/  IADD3 R110, P4, R5, R8, RZ ;  /* 0x00000008056e7210 */ /* 0x000fc60007f9e0ff */
[----:B------:R-:W-:Y:S01]  /*2820*/  FFMA R98, R98, R104, R107 ;  /* 0x0000006862627223 */ /* 0x000fe2000000006b */
[----:B------:R-:W-:-:S04]  /*2830*/  SHF.L.U64.HI R107, R6, 0x4, R7 ;  /* 0x00000004066b7819 */ /* 0x000fc80000010207 */
[----:B------:R-:W-:Y:S01]  /*2840*/  F2FP.BF16.F32.PACK_AB R98, RZ, R98 ;  /* 0x00000062ff62723e */ /* 0x000fe200000010ff */
[----:B0-----:R-:W-:-:S05]  /*2850*/  IMAD.X R111, R107, 0x1, R9, P4 ;  /* 0x000000016b6f7824 */ /* 0x001fca00020e0609 */
[----:B------:R0:W-:Y:S01]  /*2860*/  @P1 STG.E.U16 desc[UR36][R110.64], R98 ;  /* 0x000000626e001986 */ /* 0x0001e2000c101524 */
[----:B------:R-:W-:Y:S05]  /*2870*/  @!P2 BRA `(.L_x_34) ;  /* 0x000000000004a947 */ /* 0x000fea0003800000 */
[----:B------:R2:W5:Y:S02]  /*2880*/  LDG.E.LTC128B.U16 R120, desc[UR36][R96.64+0x2] ;  /* 0x0000022460787981 */ /* 0x000564000c1e1520 */
.L_x_34:
[----:B------:R-:W-:Y:S05]  /*2890*/  BSYNC B1 ;  /* 0x0000000000017941 */ /* 0x000fea0003800000 */
.L_x_33:
[----:B0----5:R-:W-:Y:S01]  /*28a0*/  IMAD.U32 R98, R120, 0x10000, RZ ;  /* 0x0001000078627824 */ /* 0x021fe200078e00ff */
[----:B------:R-:W-:Y:S01]  /*28b0*/  ISETP.GT.AND P1, PT, R4, 0x8, PT ;  /* 0x000000080400780c */ /* 0x000fe20003f24270 */
[----:B------:R-:W-:Y:S01]  /*28c0*/  BSSY B1, `(.L_x_35) ;  /* 0x000000c000017945 */ /* 0x000fe20003800000 */
[----:B------:R-:W-:Y:S02]  /*28d0*/  IMAD R125, R109, 0x78, RZ ;  /* 0x000000786d7d7824 */ /* 0x000fe400078e02ff */
[----:B------:R-:W-:Y:S01]  /*28e0*/  FMUL R98, R98, R105 ;  /* 0x0000006962627220 */ /* 0x000fe20000400000 */
[----:B------:R-:W-:-:S03]  /*28f0*/  ISETP.GT.AND P4, PT, R3, RZ, P1 ;  /* 0x000000ff0300720c */ /* 0x000fc60000f84270 */
[----:B------:R-:W-:Y:S01]  /*2900*/  FFMA R98, R99, R104, R98 ;  /* 0x0000006863627223 */ /* 0x000fe20000000062 */
[----:B------:R-:W-:-:S04]  /*2910*/  IMAD.MOV.U32 R99, RZ, RZ, R127 ;  /* 0x000000ffff637224 */ /* 0x000fc800078e007f */
[----:B------:R-:W-:-:S04]  /*2920*/  F2FP.BF16.F32.PACK_AB R98, RZ, R98 ;  /* 0x00000062ff62723e */ /* 0x000fc800000010ff */
[----:B------:R-:W-:Y:S01]  /*2930*/  PRMT R122, R98, 0x7610, R122 ;  /* 0x00007610627a7816 */ /* 0x000fe2000000007a */
[----:B------:R-:W-:-:S04]  /*2940*/  IMAD.MOV.U32 R98, RZ, RZ, R124 ;  /* 0x000000ffff627224 */ /* 0x000fc800078e007c */
[----:B------:R0:W-:Y:S01]  /*2950*/  @P2 STG.E.U16 desc[UR36][R110.64+0x2], R122 ;  /* 0x0000027a6e002986 */ /* 0x0001e2000c101524 */
[----:B------:R-:W-:Y:S05]  /*2960*/  @!P4 BRA `(.L_x_36) ;  /* 0x000000000004c947 */ /* 0x000fea0003800000 */
[----:B------:R3:W5:Y:S02]  /*2970*/  LDG.E.LTC128B.U16 R120, desc[UR36][R12.64+0x10] ;  /* 0x000010240c787981 */ /* 0x000764000c1e1520 */
.L_x_36:
[----:B------:R-:W-:Y:S05]  /*2980*/  BSYNC B1 ;  /* 0x0000000000017941 */ /* 0x000fea0003800000 */
.L_x_35:
[----:B0----5:R-:W-:Y:S01]  /*2990*/  IMAD.U32 R122, R120, 0x10000, RZ ;  /* 0x00010000787a7824 */ /* 0x021fe200078e00ff */
[----:B------:R-:W-:Y:S01]  /*29a0*/  BSSY B1, `(.L_x_37) ;  /* 0x000000d000017945 */ /* 0x000fe20003800000 */
[----:B------:R-:W-:-:S04]  /*29b0*/  IMAD.WIDE.U32 R98, R108, 0x78, R98 ;  /* 0x000000786c627825 */ /* 0x000fc800078e0062 */
[----:B------:R-:W-:Y:S01]  /*29c0*/  FMUL R109, R122, R105 ;  /* 0x000000697a6d7220 */ /* 0x000fe20000400000 */
[----:B------:R-:W-:Y:S01]  /*29d0*/  IMAD.IADD R127, R99, 0x1, R125 ;  /* 0x00000001637f7824 */ /* 0x000fe200078e027d */
[----:B------:R-:W-:Y:S02]  /*29e0*/  IADD3 R122, P2, P5, R116, R98, R112 ;  /* 0x00000062747a7210 */ /* 0x000fe40007d5e070 */
[----:B------:R-:W-:Y:S02]  /*29f0*/  FFMA R109, R100, R104, R109 ;  /* 0x00000068646d7223 */ /* 0x000fe4000000006d */
[----:B------:R-:W-:-:S03]  /*2a00*/  IADD3.X R123, R115, R127, R113, P2, P5 ;  /* 0x0000007f737b7210 */ /* 0x000fc600017ea471 */
[----:B------:R-:W-:Y:S02]  /*2a10*/  F2FP.BF16.F32.PACK_AB R109, RZ, R109 ;  /* 0x0000006dff6d723e */ /* 0x000fe400000010ff */
[----:B------:R-:W-:-:S03]  /*2a20*/  ISETP.GT.AND P2, PT, R4, 0x9, PT ;  /* 0x000000090400780c */ /* 0x000fc60003f44270 */
[----:B------:R0:W-:Y:S01]  /*2a30*/  @P4 STG.E.U16 desc[UR36][R8.64+0x10], R109 ;  /* 0x0000106d08004986 */ /* 0x0001e2000c101524 */
[----:B------:R-:W-:-:S13]  /*2a40*/  ISETP.GT.AND P5, PT, R3, RZ, P2 ;  /* 0x000000ff0300720c */ /* 0x000fda00017a4270 */
[----:B0-----:R-:W-:Y:S05]  /*2a50*/  @!P5 BRA `(.L_x_38) ;  /* 0x000000000004d947 */ /* 0x001fea0003800000 */
[----:B------:R0:W5:Y:S02]  /*2a60*/  LDG.E.LTC128B.U16 R120, desc[UR36][R12.64+0x12] ;  /* 0x000012240c787981 */ /* 0x000164000c1e1520 */
.L_x_38:
[----:B------:R-:W-:Y:S05]  /*2a70*/  BSYNC B1 ;  /* 0x0000000000017941 */ /* 0x000fea0003800000 */
.L_x_37:
[----:B-----5:R-:W-:Y:S01]  /*2a80*/  IMAD.U32 R100, R120, 0x10000, RZ ;  /* 0x0001000078647824 */ /* 0x020fe200078e00ff */
[----:B------:R-:W-:Y:S01]  /*2a90*/  ISETP.GT.AND P4, PT, R3, 0x8, P1 ;  /* 0x000000080300780c */ /* 0x000fe20000f84270 */
[----:B------:R-:W-:Y:S02]  /*2aa0*/  BSSY B1, `(.L_x_39) ;  /* 0x0000007000017945 */ /* 0x000fe40003800000 */
[----:B------:R-:W-:-:S04]  /*2ab0*/  FMUL R100, R100, R105 ;  /* 0x0000006964647220 */ /* 0x000fc80000400000 */
[----:B------:R-:W-:-:S05]  /*2ac0*/  FFMA R100, R101, R104, R100 ;  /* 0x0000006865647223 */ /* 0x000fca0000000064 */
[----:B------:R-:W-:-:S05]  /*2ad0*/  F2FP.BF16.F32.PACK_AB R100, RZ, R100 ;  /* 0x00000064ff64723e */ /* 0x000fca00000010ff */
[----:B------:R4:W-:Y:S01]  /*2ae0*/  @P5 STG.E.U16 desc[UR36][R8.64+0x12], R100 ;  /* 0x0000126408005986 */ /* 0x0009e2000c101524 */
[----:B------:R-:W-:Y:S05]  /*2af0*/  @!P4 BRA `(.L_x_40) ;  /* 0x000000000004c947 */ /* 0x000fea0003800000 */
[----:B------:R0:W5:Y:S02]  /*2b00*/  LDG.E.LTC128B.U16 R120, desc[UR36][R96.64+0x10] ;  /* 0x0000102460787981 */ /* 0x000164000c1e1520 */
.L_x_40:
[----:B------:R-:W-:Y:S05]  /*2b10*/  BSYNC B1 ;  /* 0x0000000000017941 */ /* 0x000fea0003800000 */
.L_x_39:
[----:B----45:R-:W-:Y:S01]  /*2b20*/  IMAD.U32 R100, R120, 0x10000, RZ ;  /* 0x0001000078647824 */ /* 0x030fe200078e00ff */
        /* <DEDUP_REMOVED lines=8> */
.L_x_42:
[----:B------:R-:W-:Y:S05]  /*2bb0*/  BSYNC B1 ;  /* 0x0000000000017941 */ /* 0x000fea0003800000 */
.L_x_41:
[----:B-----5:R-:W-:Y:S01]  /*2bc0*/  IMAD.U32 R100, R120, 0x10000, RZ ;  /* 0x0001000078647824 */ /* 0x020fe200078e00ff */
[----:B------:R-:W-:-:S03]  /*2bd0*/  IADD3 R99, P4, R116, R98, RZ ;  /* 0x0000006274637210 */ /* 0x000fc60007f9e0ff */
[----:B------:R-:W-:Y:S02]  /*2be0*/  FMUL R100, R100, R105 ;  /* 0x0000006964647220 */ /* 0x000fe40000400000 */
[----:B------:R-:W-:Y:S01]  /*2bf0*/  IMAD.X R114, R127, 0x1, R115, P4 ;  /* 0x000000017f727824 */ /* 0x000fe200020e0673 */
[----:B------:R-:W-:Y:S01]  /*2c00*/  LEA R98, P4, R99, R14, 0x1 ;  /* 0x0000000e63627211 */ /* 0x000fe200078808ff */
[----:B------:R-:W-:-:S03]  /*2c10*/  FFMA R100, R103, R104, R100 ;  /* 0x0000006867647223 */ /* 0x000fc60000000064 */
[----:B------:R-:W-:Y:S02]  /*2c20*/  LEA.HI.X R99, R99, R15, R114, 0x1, P4 ;  /* 0x0000000f63637211 */ /* 0x000fe400020f0c72 */
[----:B------:R-:W-:-:S04]  /*2c30*/  F2FP.BF16.F32.PACK_AB R100, RZ, R100 ;  /* 0x00000064ff64723e */ /* 0x000fc800000010ff */
[----:B----4-:R-:W-:-:S05]  /*2c40*/  PRMT R101, R100, 0x7610, R101 ;  /* 0x0000761064657816 */ /* 0x010fca0000000065 */
[----:B------:R4:W-:Y:S01]  /*2c50*/  @P5 STG.E.U16 desc[UR36][R110.64+0x12], R101 ;  /* 0x000012656e005986 */ /* 0x0009e2000c101524 */
[----:B------:R-:W-:-:S13]  /*2c60*/  ISETP.GT.AND P5, PT, R3, 0x80, P0 ;  /* 0x000000800300780c */ /* 0x000fda00007a4270 */
[----:B------:R1:W2:Y:S01]  /*2c70*/  @P5 LDG.E.LTC128B.U16 R120, desc[UR36][R98.64] ;  /* 0x0000002462785981 */ /* 0x0002a2000c1e1520 */
[----:B------:R-:W-:Y:S01]  /*2c80*/  IMAD.WIDE.U32 R114, R108, 0x78, R112 ;  /* 0x000000786c727825 */ /* 0x000fe200078e0070 */
[----:B------:R-:W-:Y:S03]  /*2c90*/  BSSY B1, `(.L_x_43) ;  /* 0x0000016000017945 */ /* 0x000fe60003800000 */
[----:B------:R-:W-:Y:S02]  /*2ca0*/  IMAD.IADD R117, R125, 0x1, R115 ;  /* 0x000000017d757824 */ /* 0x000fe400078e0273 */
[----:B------:R-:W-:Y:S02]  /*2cb0*/  IMAD.MOV.U32 R116, RZ, RZ, R114 ;  /* 0x000000ffff747224 */ /* 0x000fe400078e0072 */
[----:B------:R-:W-:Y:S02]  /*2cc0*/  IMAD R7, R7, 0xf0, RZ ;  /* 0x000000f007077824 */ /* 0x000fe400078e02ff */
[----:B----4-:R-:W-:-:S03]  /*2cd0*/  IMAD.WIDE.U32 R100, R20, R108, R116 ;  /* 0x0000006c14647225 */ /* 0x010fc600078e0074 */
[----:B------:R-:W-:-:S04]  /*2ce0*/  IADD3 R102, P4, R10, R100, RZ ;  /* 0x000000640a667210 */ /* 0x000fc80007f9e0ff */
[----:B------:R-:W-:-:S03]  /*2cf0*/  IADD3.X R103, R11, R121, R101, P4, !PT ;  /* 0x000000790b677210 */ /* 0x000fc600027fe465 */
[----:B------:R-:W-:-:S04]  /*2d00*/  IMAD.WIDE.U32 R102, R23, R106, R102 ;  /* 0x0000006a17667225 */ /* 0x000fc800078e0066 */
[----:B-1----:R-:W-:Y:S01]  /*2d10*/  IMAD.IADD R99, R119, 0x1, R103 ;  /* 0x0000000177637824 */ /* 0x002fe200078e0267 */
[----:B------:R-:W-:-:S04]  /*2d20*/  LEA R98, P4, R102, R14, 0x1 ;  /* 0x0000000e66627211 */ /* 0x000fc800078808ff */
[----:B------:R-:W-:Y:S02]  /*2d30*/  LEA.HI.X R99, R102, R15, R99, 0x1, P4 ;  /* 0x0000000f66637211 */ /* 0x000fe400020f0c63 */
[----:B------:R-:W-:Y:S01]  /*2d40*/  ISETP.GT.AND P4, PT, R3, 0x80, P3 ;  /* 0x000000800300780c */ /* 0x000fe20001f84270 */
[----:B--2---:R-:W-:-:S04]  /*2d50*/  IMAD.U32 R100, R120, 0x10000, RZ ;  /* 0x0001000078647824 */ /* 0x004fc800078e00ff */
[----:B------:R-:W-:-:S04]  /*2d60*/  FMUL R101, R100, R105 ;  /* 0x0000006964657220 */ /* 0x000fc80000400000 */
[----:B------:R-:W-:Y:S01]  /*2d70*/  FFMA R88, R88, R104, R101 ;  /* 0x0000006858587223 */ /* 0x000fe20000000065 */
[----:B------:R-:W-:-:S04]  /*2d80*/  IMAD.WIDE.U32 R100, R6, 0xf0, R110 ;  /* 0x000000f006647825 */ /* 0x000fc800078e006e */
[----:B------:R-:W-:Y:S01]  /*2d90*/  F2FP.BF16.F32.PACK_AB R88, RZ, R88 ;  /* 0x00000058ff58723e */ /* 0x000fe200000010ff */
[----:B------:R-:W-:Y:S02]  /*2da0*/  IMAD.IADD R103, R101, 0x1, R7 ;  /* 0x0000000165677824 */ /* 0x000fe400078e0207 */
[----:B------:R-:W-:-:S05]  /*2db0*/  @P5 IMAD.MOV.U32 R102, RZ, RZ, R100 ;  /* 0x000000ffff665224 */ /* 0x000fca00078e0064 */
[----:B------:R1:W-:Y:S01]  /*2dc0*/  @P5 STG.E.U16 desc[UR36][R102.64], R88 ;  /* 0x0000005866005986 */ /* 0x0003e2000c101524 */
[----:B------:R-:W-:Y:S05]  /*2dd0*/  @!P4 BRA `(.L_x_44) ;  /* 0x000000000004c947 */ /* 0x000fea0003800000 */
[----:B------:R2:W5:Y:S02]  /*2de0*/  LDG.E.LTC128B.U16 R120, desc[UR36][R98.64+0x2] ;  /* 0x0000022462787981 */ /* 0x000564000c1e1520 */
.L_x_44:
[----:B------:R-:W-:Y:S05]  /*2df0*/  BSYNC B1 ;  /* 0x0000000000017941 */ /* 0x000fea0003800000 */
.L_x_43:
[----:B-1---5:R-:W-:Y:S01]  /*2e00*/  IMAD.U32 R88, R120, 0x10000, RZ ;  /* 0x0001000078587824 */ /* 0x022fe200078e00ff */
[----:B------:R-:W-:Y:S01]  /*2e10*/  IADD3 R114, P5, R112, R114, RZ ;  /* 0x0000007270727210 */ /* 0x000fe20007fbe0ff */
[----:B------:R-:W-:Y:S01]  /*2e20*/  @P4 IMAD.MOV.U32 R112, RZ, RZ, R100 ;  /* 0x000000ffff704224 */ /* 0x000fe200078e0064 */
[----:B------:R-:W-:Y:S01]  /*2e30*/  ISETP.GT.AND P0, PT, R3, 0x88, P0 ;  /* 0x000000880300780c */ /* 0x000fe20000704270 */
[----:B------:R-:W-:Y:S01]  /*2e40*/  FMUL R88, R88, R105 ;  /* 0x0000006958587220 */ /* 0x000fe20000400000 */
[----:B------:R-:W-:Y:S01]  /*2e50*/  BSSY B1, `(.L_x_45) ;  /* 0x000000d000017945 */ /* 0x000fe20003800000 */
[----:B------:R-:W-:Y:S02]  /*2e60*/  IMAD.X R115, R117, 0x1, R113, P5 ;  /* 0x0000000175737824 */ /* 0x000fe400028e0671 */
[----:B------:R-:W-:Y:S01]  /*2e70*/  FFMA R88, R89, R104, R88 ;  /* 0x0000006859587223 */ /* 0x000fe20000000058 */
[----:B------:R-:W-:Y:S02]  /*2e80*/  @P4 IMAD.MOV.U32 R113, RZ, RZ, R103 ;  /* 0x000000ffff714224 */ /* 0x000fe400078e0067 */
[----:B------:R-:W-:-:S02]  /*2e90*/  IMAD.WIDE.U32 R108, R20, R108, R114 ;  /* 0x0000006c146c7225 */ /* 0x000fc400078e0072 */
[----:B------:R-:W-:-:S04]  /*2ea0*/  F2FP.BF16.F32.PACK_AB R88, RZ, R88 ;  /* 0x00000058ff58723e */ /* 0x000fc800000010ff */
[----:B------:R-:W-:Y:S02]  /*2eb0*/  PRMT R21, R88, 0x7610, R21 ;  /* 0x0000761058157816 */ /* 0x000fe40000000015 */
[----:B------:R-:W-:-:S03]  /*2ec0*/  IADD3 R88, P5, R10, R108, RZ ;  /* 0x0000006c0a587210 */ /* 0x000fc60007fbe0ff */
[----:B------:R1:W-:Y:S01]  /*2ed0*/  @P4 STG.E.U16 desc[UR36][R112.64+0x2], R21 ;  /* 0x0000021570004986 */ /* 0x0003e2000c101524 */
[----:B------:R-:W-:-:S04]  /*2ee0*/  LEA R20, P4, R122, R14, 0x1 ;  /* 0x0000000e7a147211 */ /* 0x000fc800078808ff */
[----:B-1----:R-:W-:Y:S01]  /*2ef0*/  LEA.HI.X R21, R122, R15, R123, 0x1, P4 ;  /* 0x0000000f7a157211 */ /* 0x002fe200020f0c7b */
[----:B------:R-:W-:Y:S08]  /*2f00*/  @!P0 BRA `(.L_x_46) ;  /* 0x0000000000048947 */ /* 0x000ff00003800000 */
[----:B------:R1:W5:Y:S02]  /*2f10*/  LDG.E.LTC128B.U16 R120, desc[UR36][R20.64] ;  /* 0x0000002414787981 */ /* 0x000364000c1e1520 */
.L_x_46:
[----:B------:R-:W-:Y:S05]  /*2f20*/  BSYNC B1 ;  /* 0x0000000000017941 */ /* 0x000fea0003800000 */
.L_x_45:
[----:B-----5:R-:W-:Y:S01]  /*2f30*/  IMAD.U32 R10, R120, 0x10000, RZ ;  /* 0x00010000780a7824 */ /* 0x020fe200078e00ff */
[----:B------:R-:W-:Y:S01]  /*2f40*/  IADD3.X R89, R11, R121, R109, P5, !PT ;  /* 0x000000790b597210 */ /* 0x000fe20002ffe46d */
[----:B------:R-:W-:Y:S01]  /*2f50*/  BSSY B1, `(.L_x_47) ;  /* 0x000000e000017945 */ /* 0x000fe20003800000 */
[----:B------:R-:W-:Y:S01]  /*2f60*/  ISETP.GT.AND P3, PT, R3, 0x88, P3 ;  /* 0x000000880300780c */ /* 0x000fe20001f64270 */
[----:B------:R-:W-:Y:S01]  /*2f70*/  FMUL R11, R10, R105 ;  /* 0x000000690a0b7220 */ /* 0x000fe20000400000 */
[----:B------:R-:W-:Y:S01]  /*2f80*/  IADD3 R10, P4, R5, R100, RZ ;  /* 0x00000064050a7210 */ /* 0x000fe20007f9e0ff */
[----:B-1----:R-:W-:-:S04]  /*2f90*/  IMAD.WIDE.U32 R20, R23, R106, R88 ;  /* 0x0000006a17147225 */ /* 0x002fc800078e0058 */
[----:B------:R-:W-:Y:S01]  /*2fa0*/  FFMA R11, R90, R104, R11 ;  /* 0x000000685a0b7223 */ /* 0x000fe2000000000b */
[----:B------:R-:W-:Y:S01]  /*2fb0*/  IMAD.IADD R119, R119, 0x1, R21 ;  /* 0x0000000177777824 */ /* 0x000fe200078e0215 */
[----:B------:R-:W-:-:S03]  /*2fc0*/  LEA R14, P5, R20, R14, 0x1 ;  /* 0x0000000e140e7211 */ /* 0x000fc600078a08ff */
[----:B------:R-:W-:Y:S01]  /*2fd0*/  F2FP.BF16.F32.PACK_AB R21, RZ, R11 ;  /* 0x0000000bff15723e */ /* 0x000fe200000010ff */
[----:B------:R-:W-:Y:S01]  /*2fe0*/  IMAD.X R11, R103, 0x1, R107, P4 ;  /* 0x00000001670b7824 */ /* 0x000fe200020e066b */
[----:B------:R-:W-:-:S04]  /*2ff0*/  LEA.HI.X R15, R20, R15, R119, 0x1, P5 ;  /* 0x0000000f140f7211 */ /* 0x000fc800028f0c77 */
[----:B------:R1:W-:Y:S01]  /*3000*/  @P0 STG.E.U16 desc[UR36][R10.64], R21 ;  /* 0x000000150a000986 */ /* 0x0003e2000c101524 */
[----:B------:R-:W-:Y:S05]  /*3010*/  @!P3 BRA `(.L_x_48) ;  /* 0x000000000004b947 */ /* 0x000fea0003800000 */
[----:B------:R4:W5:Y:S02]  /*3020*/  LDG.E.LTC128B.U16 R120, desc[UR36][R14.64+0x2] ;  /* 0x000002240e787981 */ /* 0x000964000c1e1520 */
.L_x_48:
[----:B------:R-:W-:Y:S05]  /*3030*/  BSYNC B1 ;  /* 0x0000000000017941 */ /* 0x000fea0003800000 */
.L_x_47:
        /* <DEDUP_REMOVED lines=9> */
.L_x_50:
[----:B------:R-:W-:Y:S05]  /*30d0*/  BSYNC B1 ;  /* 0x0000000000017941 */ /* 0x000fea0003800000 */
.L_x_49:
[----:B0----5:R-:W-:Y:S01]  /*30e0*/  IMAD.U32 R20, R120, 0x10000, RZ ;  /* 0x0001000078147824 */ /* 0x021fe200078e00ff */
[----:B------:R-:W-:Y:S01]  /*30f0*/  ISETP.GT.AND P3, PT, R3, 0x80, P2 ;  /* 0x000000800300780c */ /* 0x000fe20001764270 */
[----:B------:R-:W-:Y:S02]  /*3100*/  BSSY B1, `(.L_x_51) ;  /* 0x000000a000017945 */ /* 0x000fe40003800000 */
[----:B-1----:R-:W-:Y:S01]  /*3110*/  FMUL R21, R20, R105 ;  /* 0x0000006914157220 */ /* 0x002fe20000400000 */
[----:B------:R-:W-:-:S03]  /*3120*/  @P0 IMAD.MOV.U32 R20, RZ, RZ, R100 ;  /* 0x000000ffff140224 */ /* 0x000fc600078e0064 */
[----:B------:R-:W-:-:S05]  /*3130*/  FFMA R21, R92, R104, R21 ;  /* 0x000000685c157223 */ /* 0x000fca0000000015 */
[----:B------:R-:W-:-:S04]  /*3140*/  F2FP.BF16.F32.PACK_AB R21, RZ, R21 ;  /* 0x00000015ff15723e */ /* 0x000fc800000010ff */
[----:B------:R-:W-:Y:S01]  /*3150*/  PRMT R23, R21, 0x7610, R23 ;  /* 0x0000761015177816 */ /* 0x000fe20000000017 */
[----:B------:R-:W-:-:S05]  /*3160*/  @P0 IMAD.MOV.U32 R21, RZ, RZ, R103 ;  /* 0x000000ffff150224 */ /* 0x000fca00078e0067 */
[----:B------:R0:W-:Y:S01]  /*3170*/  @P0 STG.E.U16 desc[UR36][R20.64+0x10], R23 ;  /* 0x0000101714000986 */ /* 0x0001e2000c101524 */
[----:B------:R-:W-:Y:S05]  /*3180*/  @!P3 BRA `(.L_x_52) ;  /* 0x000000000004b947 */ /* 0x000fea0003800000 */
[----:B------:R1:W5:Y:S02]  /*3190*/  LDG.E.LTC128B.U16 R120, desc[UR36][R98.64+0x12] ;  /* 0x0000122462787981 */ /* 0x000364000c1e1520 */
.L_x_52:
[----:B------:R-:W-:Y:S05]  /*31a0*/  BSYNC B1 ;  /* 0x0000000000017941 */ /* 0x000fea0003800000 */
.L_x_51:
[----:B0----5:R-:W-:Y:S01]  /*31b0*/  IMAD.U32 R20, R120, 0x10000, RZ ;  /* 0x0001000078147824 */ /* 0x021fe200078e00ff */
[----:B------:R-:W-:Y:S01]  /*31c0*/  ISETP.GT.AND P1, PT, R3, 0x88, P1 ;  /* 0x000000880300780c */ /* 0x000fe20000f24270 */
[----:B------:R-:W-:Y:S01]  /*31d0*/  @P3 IMAD.MOV.U32 R101, RZ, RZ, R103 ;  /* 0x000000ffff653224 */ /* 0x000fe200078e0067 */
[----:B------:R-:W-:Y:S01]  /*31e0*/  BSSY B1, `(.L_x_53) ;  /* 0x0000007000017945 */ /* 0x000fe20003800000 */
[----:B------:R-:W-:-:S04]  /*31f0*/  FMUL R20, R20, R105 ;  /* 0x0000006914147220 */ /* 0x000fc80000400000 */
[----:B------:R-:W-:-:S05]  /*3200*/  FFMA R20, R93, R104, R20 ;  /* 0x000000685d147223 */ /* 0x000fca0000000014 */
[----:B------:R-:W-:-:S05]  /*3210*/  F2FP.BF16.F32.PACK_AB R20, RZ, R20 ;  /* 0x00000014ff14723e */ /* 0x000fca00000010ff */
[----:B------:R0:W-:Y:S01]  /*3220*/  @P3 STG.E.U16 desc[UR36][R100.64+0x12], R20 ;  /* 0x0000121464003986 */ /* 0x0001e2000c101524 */
[----:B------:R-:W-:Y:S05]  /*3230*/  @!P1 BRA `(.L_x_54) ;  /* 0x0000000000049947 */ /* 0x000fea0003800000 */
[----:B------:R0:W5:Y:S02]  /*3240*/  LDG.E.LTC128B.U16 R120, desc[UR36][R14.64+0x10] ;  /* 0x000010240e787981 */ /* 0x000164000c1e1520 */
.L_x_54:
[----:B------:R-:W-:Y:S05]  /*3250*/  BSYNC B1 ;  /* 0x0000000000017941 */ /* 0x000fea0003800000 */
.L_x_53:
[----:B0----5:R-:W-:Y:S01]  /*3260*/  IMAD.U32 R20, R120, 0x10000, RZ ;  /* 0x0001000078147824 */ /* 0x021fe200078e00ff */
        /* <DEDUP_REMOVED lines=8> */
.L_x_56:
[----:B------:R-:W-:Y:S05]  /*32f0*/  BSYNC B1 ;  /* 0x0000000000017941 */ /* 0x000fea0003800000 */
.L_x_55:
[----:B-----5:R-:W-:Y:S01]  /*3300*/  IMAD.U32 R20, R120, 0x10000, RZ ;  /* 0x0001000078147824 */ /* 0x020fe200078e00ff */
[----:B------:R-:W-:Y:S01]  /*3310*/  ISETP.GT.AND P3, PT, R4, 0x10, PT ;  /* 0x000000100400780c */ /* 0x000fe20003f64270 */
[----:B------:R-:W-:Y:S02]  /*3320*/  BSSY B1, `(.L_x_57) ;  /* 0x0000008000017945 */ /* 0x000fe40003800000 */
[----:B------:R-:W-:Y:S01]  /*3330*/  FMUL R20, R20, R105 ;  /* 0x0000006914147220 */ /* 0x000fe20000400000 */
[----:B------:R-:W-:-:S03]  /*3340*/  ISETP.GT.AND P0, PT, R3, RZ, P3 ;  /* 0x000000ff0300720c */ /* 0x000fc60001f04270 */
[----:B------:R-:W-:-:S05]  /*3350*/  FFMA R20, R95, R104, R20 ;  /* 0x000000685f147223 */ /* 0x000fca0000000014 */
[----:B------:R-:W-:-:S05]  /*3360*/  F2FP.BF16.F32.PACK_AB R20, RZ, R20 ;  /* 0x00000014ff14723e */ /* 0x000fca00000010ff */
[----:B------:R0:W-:Y:S01]  /*3370*/  @P2 STG.E.U16 desc[UR36][R10.64+0x12], R20 ;  /* 0x000012140a002986 */ /* 0x0001e2000c101524 */
[----:B------:R-:W-:Y:S05]  /*3380*/  @!P0 BRA `(.L_x_58) ;  /* 0x0000000000048947 */ /* 0x000fea0003800000 */
[----:B------:R0:W5:Y:S02]  /*3390*/  LDG.E.LTC128B.U16 R120, desc[UR36][R12.64+0x20] ;  /* 0x000020240c787981 */ /* 0x000164000c1e1520 */
.L_x_58:
[----:B------:R-:W-:Y:S05]  /*33a0*/  BSYNC B1 ;  /* 0x0000000000017941 */ /* 0x000fea0003800000 */
.L_x_57:
[----:B0----5:R-:W-:Y:S01]  /*33b0*/  IMAD.U32 R10, R120, 0x10000, RZ ;  /* 0x00010000780a7824 */ /* 0x021fe200078e00ff */
        /* <DEDUP_REMOVED lines=9> */
.L_x_60:
[----:B------:R-:W-:Y:S05]  /*3450*/  BSYNC B1 ;  /* 0x0000000000017941 */ /* 0x000fea0003800000 */
.L_x_59:
        /* <DEDUP_REMOVED lines=9> */
.L_x_62:
[----:B------:R-:W-:Y:S05]  /*34f0*/  BSYNC B1 ;  /* 0x0000000000017941 */ /* 0x000fea0003800000 */
.L_x_61:
        /* <DEDUP_REMOVED lines=9> */
.L_x_64:
[----:B------:R-:W-:Y:S05]  /*3590*/  BSYNC B1 ;  /* 0x0000000000017941 */ /* 0x000fea0003800000 */
.L_x_63:
        /* <DEDUP_REMOVED lines=10> */
.L_x_66:
[----:B------:R-:W-:Y:S05]  /*3640*/  BSYNC B1 ;  /* 0x0000000000017941 */ /* 0x000fea0003800000 */
.L_x_65:
        /* <DEDUP_REMOVED lines=10> */
.L_x_68:
[----:B------:R-:W-:Y:S05]  /*36f0*/  BSYNC B1 ;  /* 0x0000000000017941 */ /* 0x000fea0003800000 */
.L_x_67:
        /* <DEDUP_REMOVED lines=9> */
.L_x_70:
[----:B------:R-:W-:Y:S05]  /*3790*/  BSYNC B1 ;  /* 0x0000000000017941 */ /* 0x000fea0003800000 */
.L_x_69:
        /* <DEDUP_REMOVED lines=9> */
.L_x_72:
[----:B------:R-:W-:Y:S05]  /*3830*/  BSYNC B1 ;  /* 0x0000000000017941 */ /* 0x000fea0003800000 */
.L_x_71:
        /* <DEDUP_REMOVED lines=9> */
.L_x_74:
[----:B------:R-:W-:Y:S05]  /*38d0*/  BSYNC B1 ;  /* 0x0000000000017941 */ /* 0x000fea0003800000 */
.L_x_73:
[----:B0----5:R-:W-:Y:S01]  /*38e0*/  IMAD.U32 R10, R120, 0x10000, RZ ;  /* 0x00010000780a7824 */ /* 0x021fe200078e00ff */
[----:B------:R-:W-:Y:S01]  /*38f0*/  ISETP.GT.AND P4, PT, R3, 0x80, P2 ;  /* 0x000000800300780c */ /* 0x000fe20001784270 */
[----:B------:R-:W-:Y:S02]  /*3900*/  BSSY B1, `(.L_x_75) ;  /* 0x000000a000017945 */ /* 0x000fe40003800000 */
[----:B------:R-:W-:-:S04]  /*3910*/  FMUL R11, R10, R105 ;  /* 0x000000690a0b7220 */ /* 0x000fc80000400000 */
[----:B------:R-:W-:Y:S01]  /*3920*/  FFMA R72, R72, R104, R11 ;  /* 0x0000006848487223 */ /* 0x000fe2000000000b */
[----:B------:R-:W-:-:S04]  /*3930*/  IMAD.WIDE.U32 R10, R6, 0xf0, R110 ;  /* 0x000000f0060a7825 */ /* 0x000fc800078e006e */
[----:B------:R-:W-:Y:S01]  /*3940*/  F2FP.BF16.F32.PACK_AB R72, RZ, R72 ;  /* 0x00000048ff48723e */ /* 0x000fe200000010ff */
[----:B------:R-:W-:Y:S02]  /*3950*/  IMAD.IADD R7, R7, 0x1, R11 ;  /* 0x0000000107077824 */ /* 0x000fe400078e020b */
[----:B------:R-:W-:-:S05]  /*3960*/  IMAD.MOV.U32 R6, RZ, RZ, R10 ;  /* 0x000000ffff067224 */ /* 0x000fca00078e000a */
[----:B------:R0:W-:Y:S01]  /*3970*/  @P5 STG.E.U16 desc[UR36][R6.64+0x20], R72 ;  /* 0x0000204806005986 */ /* 0x0001e2000c101524 */
[----:B------:R-:W-:Y:S05]  /*3980*/  @!P4 BRA `(.L_x_76) ;  /* 0x000000000004c947 */ /* 0x000fea0003800000 */
[----:B------:R0:W5:Y:S02]  /*3990*/  LDG.E.LTC128B.U16 R120, desc[UR36][R98.64+0x22] ;  /* 0x0000222462787981 */ /* 0x000164000c1e1520 */
.L_x_76:
[----:B------:R-:W-:Y:S05]  /*39a0*/  BSYNC B1 ;  /* 0x0000000000017941 */ /* 0x000fea0003800000 */
.L_x_75:
        /* <DEDUP_REMOVED lines=9> */
.L_x_78:
[----:B------:R-:W-:Y:S05]  /*3a40*/  BSYNC B1 ;  /* 0x0000000000017941 */ /* 0x000fea0003800000 */
.L_x_77:
[----:B0----5:R-:W-:Y:S01]  /*3a50*/  IMAD.U32 R20, R120, 0x10000, RZ ;  /* 0x0001000078147824 */ /* 0x021fe200078e00ff */
[----:B------:R-:W-:Y:S01]  /*3a60*/  IADD3 R10, P4, R5, R10, RZ ;  /* 0x0000000a050a7210 */ /* 0x000fe20007f9e0ff */
[----:B------:R-:W-:Y:S01]  /*3a70*/  BSSY B1, `(.L_x_79) ;  /* 0x0000009000017945 */ /* 0x000fe20003800000 */
[----:B------:R-:W-:Y:S01]  /*3a80*/  ISETP.GT.AND P2, PT, R3, 0x88, P2 ;  /* 0x000000880300780c */ /* 0x000fe20001744270 */
[----:B------:R-:W-:-:S04]  /*3a90*/  FMUL R11, R20, R105 ;  /* 0x00000069140b7220 */ /* 0x000fc80000400000 */
[----:B------:R-:W-:-:S05]  /*3aa0*/  FFMA R11, R74, R104, R11 ;  /* 0x000000684a0b7223 */ /* 0x000fca000000000b */
[----:B------:R-:W-:Y:S01]  /*3ab0*/  F2FP.BF16.F32.PACK_AB R5, RZ, R11 ;  /* 0x0000000bff05723e */ /* 0x000fe200000010ff */
[----:B------:R-:W-:-:S05]  /*3ac0*/  IMAD.X R11, R107, 0x1, R7, P4 ;  /* 0x000000016b0b7824 */ /* 0x000fca00020e0607 */
[----:B------:R0:W-:Y:S01]  /*3ad0*/  @P3 STG.E.U16 desc[UR36][R10.64+0x20], R5 ;  /* 0x000020050a003986 */ /* 0x0001e2000c101524 */
[----:B------:R-:W-:Y:S05]  /*3ae0*/  @!P2 BRA `(.L_x_80) ;  /* 0x000000000004a947 */ /* 0x000fea0003800000 */
[----:B------:R0:W5:Y:S02]  /*3af0*/  LDG.E.LTC128B.U16 R120, desc[UR36][R14.64+0x22] ;  /* 0x000022240e787981 */ /* 0x000164000c1e1520 */
.L_x_80:
[----:B------:R-:W-:Y:S05]  /*3b00*/  BSYNC B1 ;  /* 0x0000000000017941 */ /* 0x000fea0003800000 */
.L_x_79:
        /* <DEDUP_REMOVED lines=9> */
.L_x_82:
[----:B------:R-:W-:Y:S05]  /*3ba0*/  BSYNC B1 ;  /* 0x0000000000017941 */ /* 0x000fea0003800000 */
.L_x_81:
        /* <DEDUP_REMOVED lines=9> */
.L_x_84:
[----:B------:R-:W-:Y:S05]  /*3c40*/  BSYNC B1 ;  /* 0x0000000000017941 */ /* 0x000fea0003800000 */
.L_x_83:
        /* <DEDUP_REMOVED lines=9> */
.L_x_86:
[----:B------:R-:W-:Y:S05]  /*3ce0*/  BSYNC B1 ;  /* 0x0000000000017941 */ /* 0x000fea0003800000 */
.L_x_85:
        /* <DEDUP_REMOVED lines=9> */
.L_x_88:
[----:B------:R-:W-:Y:S05]  /*3d80*/  BSYNC B1 ;  /* 0x0000000000017941 */ /* 0x000fea0003800000 */
.L_x_87:
        /* <DEDUP_REMOVED lines=10> */
.L_x_90:
[----:B------:R-:W-:Y:S05]  /*3e30*/  BSYNC B1 ;  /* 0x0000000000017941 */ /* 0x000fea0003800000 */
.L_x_89:
        /* <DEDUP_REMOVED lines=10> */
.L_x_92:
[----:B------:R-:W-:Y:S05]  /*3ee0*/  BSYNC B1 ;  /* 0x0000000000017941 */ /* 0x000fea0003800000 */
.L_x_91:
        /* <DEDUP_REMOVED lines=9> */
.L_x_94:
[----:B------:R-:W-:Y:S05]  /*3f80*/  BSYNC B1 ;  /* 0x0000000000017941 */ /* 0x000fea0003800000 */
.L_x_93:
        /* <DEDUP_REMOVED lines=9> */
.L_x_96:
[----:B------:R-:W-:Y:S05]  /*4020*/  BSYNC B1 ;  /* 0x0000000000017941 */ /* 0x000fea0003800000 */
.L_x_95:
        /* <DEDUP_REMOVED lines=10> */
.L_x_98:
[----:B------:R-:W-:Y:S05]  /*40d0*/  BSYNC B1 ;  /* 0x0000000000017941 */ /* 0x000fea0003800000 */
.L_x_97:
        /* <DEDUP_REMOVED lines=10> */
.L_x_100:
[----:B------:R-:W-:Y:S05]  /*4180*/  BSYNC B1 ;  /* 0x0000000000017941 */ /* 0x000fea0003800000 */
.L_x_99:
        /* <DEDUP_REMOVED lines=9> */
.L_x_102:
[----:B------:R-:W-:Y:S05]  /*4220*/  BSYNC B1 ;  /* 0x0000000000017941 */ /* 0x000fea0003800000 */
.L_x_101:
        /* <DEDUP_REMOVED lines=9> */
.L_x_104:
[----:B------:R-:W-:Y:S05]  /*42c0*/  BSYNC B1 ;  /* 0x0000000000017941 */ /* 0x000fea0003800000 */
.L_x_103:
        /* <DEDUP_REMOVED lines=9> */
.L_x_106:
[----:B------:R-:W-:Y:S05]  /*4360*/  BSYNC B1 ;  /* 0x0000000000017941 */ /* 0x000fea0003800000 */
.L_x_105:
        /* <DEDUP_REMOVED lines=9> */
.L_x_108:
[----:B------:R-:W-:Y:S05]  /*4400*/  BSYNC B1 ;  /* 0x0000000000017941 */ /* 0x000fea0003800000 */
.L_x_107:
        /* <DEDUP_REMOVED lines=9> */
.L_x_110:
[----:B------:R-:W-:Y:S05]  /*44a0*/  BSYNC B1 ;  /* 0x0000000000017941 */ /* 0x000fea0003800000 */
.L_x_109:
        /* <DEDUP_REMOVED lines=9> */
.L_x_112:
[----:B------:R-:W-:Y:S05]  /*4540*/  BSYNC B1 ;  /* 0x0000000000017941 */ /* 0x000fea0003800000 */
.L_x_111:
        /* <DEDUP_REMOVED lines=9> */
.L_x_114:
[----:B------:R-:W-:Y:S05]  /*45e0*/  BSYNC B1 ;  /* 0x0000000000017941 */ /* 0x000fea0003800000 */
.L_x_113:
        /* <DEDUP_REMOVED lines=9> */
.L_x_116:
[----:B------:R-:W-:Y:S05]  /*4680*/  BSYNC B1 ;  /* 0x0000000000017941 */ /* 0x000fea0003800000 */
.L_x_115:
        /* <DEDUP_REMOVED lines=9> */
.L_x_118:
[----:B------:R-:W-:Y:S05]  /*4720*/  BSYNC B1 ;  /* 0x0000000000017941 */ /* 0x000fea0003800000 */
.L_x_117:
        /* <DEDUP_REMOVED lines=9> */
.L_x_120:
[----:B------:R-:W-:Y:S05]  /*47c0*/  BSYNC B1 ;  /* 0x0000000000017941 */ /* 0x000fea0003800000 */
.L_x_119:
        /* <DEDUP_REMOVED lines=10> */
.L_x_122:
[----:B------:R-:W-:Y:S05]  /*4870*/  BSYNC B1 ;  /* 0x0000000000017941 */ /* 0x000fea0003800000 */
.L_x_121:
        /* <DEDUP_REMOVED lines=10> */
.L_x_124:
[----:B------:R-:W-:Y:S05]  /*4920*/  BSYNC B1 ;  /* 0x0000000000017941 */ /* 0x000fea0003800000 */
.L_x_123:
        /* <DEDUP_REMOVED lines=9> */
.L_x_126:
[----:B------:R-:W-:Y:S05]  /*49c0*/  BSYNC B1 ;  /* 0x0000000000017941 */ /* 0x000fea0003800000 */
.L_x_125:
        /* <DEDUP_REMOVED lines=9> */
.L_x_128:
[----:B------:R-:W-:Y:S05]  /*4a60*/  BSYNC B1 ;  /* 0x0000000000017941 */ /* 0x000fea0003800000 */
.L_x_127:
        /* <DEDUP_REMOVED lines=10> */
.L_x_130:
[----:B------:R-:W-:Y:S05]  /*4b10*/  BSYNC B1 ;  /* 0x0000000000017941 */ /* 0x000fea0003800000 */
.L_x_129:
        /* <DEDUP_REMOVED lines=10> */
.L_x_132:
[----:B------:R-:W-:Y:S05]  /*4bc0*/  BSYNC B1 ;  /* 0x0000000000017941 */ /* 0x000fea0003800000 */
.L_x_131:
        /* <DEDUP_REMOVED lines=9> */
.L_x_134:
[----:B------:R-:W-:Y:S05]  /*4c60*/  BSYNC B1 ;  /* 0x0000000000017941 */ /* 0x000fea0003800000 */
.L_x_133:
        /* <DEDUP_REMOVED lines=9> */
.L_x_136:
[----:B------:R-:W-:Y:S05]  /*4d00*/  BSYNC B1 ;  /* 0x0000000000017941 */ /* 0x000fea0003800000 */
.L_x_135:
        /* <DEDUP_REMOVED lines=9> */
.L_x_138:
[----:B------:R-:W-:Y:S05]  /*4da0*/  BSYNC B1 ;  /* 0x0000000000017941 */ /* 0x000fea0003800000 */
.L_x_137:
        /* <DEDUP_REMOVED lines=9> */
.L_x_140:
[----:B------:R-:W-:Y:S05]  /*4e40*/  BSYNC B1 ;  /* 0x0000000000017941 */ /* 0x000fea0003800000 */
.L_x_139:
        /* <DEDUP_REMOVED lines=9> */
.L_x_142:
[----:B------:R-:W-:Y:S05]  /*4ee0*/  BSYNC B1 ;  /* 0x0000000000017941 */ /* 0x000fea0003800000 */
.L_x_141:
        /* <DEDUP_REMOVED lines=9> */
.L_x_144:
[----:B------:R-:W-:Y:S05]  /*4f80*/  BSYNC B1 ;  /* 0x0000000000017941 */ /* 0x000fea0003800000 */
.L_x_143:
        /* <DEDUP_REMOVED lines=9> */
.L_x_146:
[----:B------:R-:W-:Y:S05]  /*5020*/  BSYNC B1 ;  /* 0x0000000000017941 */ /* 0x000fea0003800000 */
.L_x_145:
        /* <DEDUP_REMOVED lines=9> */
.L_x_148:
[----:B------:R-:W-:Y:S05]  /*50c0*/  BSYNC B1 ;  /* 0x0000000000017941 */ /* 0x000fea0003800000 */
.L_x_147:
        /* <DEDUP_REMOVED lines=9> */
.L_x_150:
[----:B------:R-:W-:Y:S05]  /*5160*/  BSYNC B1 ;  /* 0x0000000000017941 */ /* 0x000fea0003800000 */
.L_x_149:
        /* <DEDUP_REMOVED lines=9> */
.L_x_152:
[----:B------:R-:W-:Y:S05]  /*5200*/  BSYNC B1 ;  /* 0x0000000000017941 */ /* 0x000fea0003800000 */
.L_x_151:
        /* <DEDUP_REMOVED lines=10> */
.L_x_154:
[----:B------:R-:W-:Y:S05]  /*52b0*/  BSYNC B1 ;  /* 0x0000000000017941 */ /* 0x000fea0003800000 */
.L_x_153:
        /* <DEDUP_REMOVED lines=10> */
.L_x_156:
[----:B------:R-:W-:Y:S05]  /*5360*/  BSYNC B1 ;  /* 0x0000000000017941 */ /* 0x000fea0003800000 */
.L_x_155:
        /* <DEDUP_REMOVED lines=9> */
.L_x_158:
[----:B------:R-:W-:Y:S05]  /*5400*/  BSYNC B1 ;  /* 0x0000000000017941 */ /* 0x000fea0003800000 */
.L_x_157:
        /* <DEDUP_REMOVED lines=9> */
.L_x_160:
[----:B------:R-:W-:Y:S05]  /*54a0*/  BSYNC B1 ;  /* 0x0000000000017941 */ /* 0x000fea0003800000 */
.L_x_159:
        /* <DEDUP_REMOVED lines=10> */
.L_x_162:
[----:B------:R-:W-:Y:S05]  /*5550*/  BSYNC B1 ;  /* 0x0000000000017941 */ /* 0x000fea0003800000 */
.L_x_161:
        /* <DEDUP_REMOVED lines=10> */
.L_x_164:
[----:B------:R-:W-:Y:S05]  /*5600*/  BSYNC B1 ;  /* 0x0000000000017941 */ /* 0x000fea0003800000 */
.L_x_163:
        /* <DEDUP_REMOVED lines=9> */
.L_x_166:
[----:B------:R-:W-:Y:S05]  /*56a0*/  BSYNC B1 ;  /* 0x0000000000017941 */ /* 0x000fea0003800000 */
.L_x_165:
        /* <DEDUP_REMOVED lines=9> */
.L_x_168:
[----:B------:R-:W-:Y:S05]  /*5740*/  BSYNC B1 ;  /* 0x0000000000017941 */ /* 0x000fea0003800000 */
.L_x_167:
        /* <DEDUP_REMOVED lines=9> */
.L_x_170:
[----:B------:R-:W-:Y:S05]  /*57e0*/  BSYNC B1 ;  /* 0x0000000000017941 */ /* 0x000fea0003800000 */
.L_x_169:
        /* <DEDUP_REMOVED lines=9> */
.L_x_172:
[----:B------:R-:W-:Y:S05]  /*5880*/  BSYNC B1 ;  /* 0x0000000000017941 */ /* 0x000fea0003800000 */
.L_x_171:
        /* <DEDUP_REMOVED lines=9> */
.L_x_174:
[----:B------:R-:W-:Y:S05]  /*5920*/  BSYNC B1 ;  /* 0x0000000000017941 */ /* 0x000fea0003800000 */
.L_x_173:
        /* <DEDUP_REMOVED lines=9> */
.L_x_176:
[----:B------:R-:W-:Y:S05]  /*59c0*/  BSYNC B1 ;  /* 0x0000000000017941 */ /* 0x000fea0003800000 */
.L_x_175:
        /* <DEDUP_REMOVED lines=9> */
.L_x_178:
[----:B------:R-:W-:Y:S05]  /*5a60*/  BSYNC B1 ;  /* 0x0000000000017941 */ /* 0x000fea0003800000 */
.L_x_177:
        /* <DEDUP_REMOVED lines=9> */
.L_x_180:
[----:B------:R-:W-:Y:S05]  /*5b00*/  BSYNC B1 ;  /* 0x0000000000017941 */ /* 0x000fea0003800000 */
.L_x_179:
        /* <DEDUP_REMOVED lines=9> */
.L_x_182:
[----:B------:R-:W-:Y:S05]  /*5ba0*/  BSYNC B1 ;  /* 0x0000000000017941 */ /* 0x000fea0003800000 */
.L_x_181:
        /* <DEDUP_REMOVED lines=9> */
.L_x_184:
[----:B------:R-:W-:Y:S05]  /*5c40*/  BSYNC B1 ;  /* 0x0000000000017941 */ /* 0x000fea0003800000 */
.L_x_183:
[----:B------:R-:W-:Y:S05]  /*5c50*/  @!P0 BRA `(.L_x_185) ;  /* 0x0000001400c08947 */ /* 0x000fea0003800000 */
[----:B-----5:R-:W-:-:S04]  /*5c60*/  IMAD.U32 R120, R120, 0x10000, RZ ;  /* 0x0001000078787824 */ /* 0x020fc800078e00ff */
[----:B------:R-:W-:-:S04]  /*5c70*/  FMUL R120, R120, R105 ;  /* 0x0000006978787220 */ /* 0x000fc80000400000 */
[----:B------:R-:W-:-:S05]  /*5c80*/  FFMA R120, R31, R104, R120 ;  /* 0x000000681f787223 */ /* 0x000fca0000000078 */
[----:B------:R-:W-:-:S05]  /*5c90*/  F2FP.BF16.F32.PACK_AB R120, RZ, R120 ;  /* 0x00000078ff78723e */ /* 0x000fca00000010ff */
[----:B------:R0:W-:Y:S01]  /*5ca0*/  STG.E.U16 desc[UR36][R10.64+0x92], R120 ;  /* 0x000092780a007986 */ /* 0x0001e2000c101524 */
[----:B------:R-:W-:Y:S05]  /*5cb0*/  BRA `(.L_x_185) ;  /* 0x0000001400a87947 */ /* 0x000fea0003800000 */
.L_x_30:
[----:B------:R-:W-:Y:S01]  /*5cc0*/  ULDC.64 UR4, c[0x0][0x5c0] ;  /* 0x0001700000047ab9 */ /* 0x000fe20000000a00 */
[-C--:B------:R-:W-:Y:S01]  /*5cd0*/  FMUL R96, R96, R104.reuse ;  /* 0x0000006860607220 */ /* 0x080fe20000400000 */
[----:B------:R-:W-:Y:S01]  /*5ce0*/  LEA R8, P2, R112, UR4, 0x1 ;  /* 0x0000000470087c11 */ /* 0x000fe2000f8408ff */
[----:B------:R-:W-:Y:S01]  /*5cf0*/  IMAD.SHL.U32 R23, R6, 0x10, RZ ;  /* 0x0000001006177824 */ /* 0x000fe200078e00ff */
[----:B------:R-:W-:Y:S01]  /*5d00*/  ISETP.GT.AND P3, PT, R4, 0x1, PT ;  /* 0x000000010400780c */ /* 0x000fe20003f64270 */
[----:B------:R-:W-:Y:S01]  /*5d10*/  FMUL R97, R97, R104 ;  /* 0x0000006861617220 */ /* 0x000fe20000400000 */
[----:B------:R-:W-:Y:S01]  /*5d20*/  F2FP.BF16.F32.PACK_AB R96, RZ, R96 ;  /* 0x00000060ff60723e */ /* 0x000fe200000010ff */
[-C--:B------:R-:W-:Y:S01]  /*5d30*/  FMUL R99, R99, R104.reuse ;  /* 0x0000006863637220 */ /* 0x080fe20000400000 */
[----:B------:R-:W-:Y:S01]  /*5d40*/  LEA.HI.X R9, R112, UR5, R123, 0x1, P2 ;  /* 0x0000000570097c11 */ /* 0x000fe200090f0c7b */
[-C--:B------:R-:W-:Y:S01]  /*5d50*/  FMUL R98, R98, R104.reuse ;  /* 0x0000006862627220 */ /* 0x080fe20000400000 */
[----:B------:R-:W-:Y:S01]  /*5d60*/  ISETP.GT.AND P2, PT, R3, RZ, P3 ;  /* 0x000000ff0300720c */ /* 0x000fe20001f44270 */
[-C--:B------:R-:W-:Y:S01]  /*5d70*/  FMUL R101, R101, R104.reuse ;  /* 0x0000006865657220 */ /* 0x080fe20000400000 */
[----:B------:R-:W-:Y:S01]  /*5d80*/  SHF.L.U64.HI R5, R6, 0x4, R7 ;  /* 0x0000000406057819 */ /* 0x000fe20000010207 */
[----:B------:R-:W-:Y:S01]  /*5d90*/  @P1 STG.E.U16 desc[UR36][R8.64], R96 ;  /* 0x0000006008001986 */ /* 0x000fe2000c101524 */
[----:B------:R-:W-:Y:S01]  /*5da0*/  ISETP.GT.AND P1, PT, R3, 0x8, P3 ;  /* 0x000000080300780c */ /* 0x000fe20001f24270 */
[----:B------:R-:W-:Y:S01]  /*5db0*/  FMUL R100, R100, R104 ;  /* 0x0000006864647220 */ /* 0x000fe20000400000 */
[----:B------:R-:W-:Y:S01]  /*5dc0*/  IADD3 R10, P4, R23, R8, RZ ;  /* 0x00000008170a7210 */ /* 0x000fe20007f9e0ff */
[-C--:B------:R-:W-:Y:S01]  /*5dd0*/  FMUL R103, R103, R104.reuse ;  /* 0x0000006867677220 */ /* 0x080fe20000400000 */
[----:B------:R-:W-:Y:S01]  /*5de0*/  F2FP.BF16.F32.PACK_AB R97, RZ, R97 ;  /* 0x00000061ff61723e */ /* 0x000fe200000010ff */
[----:B------:R-:W-:Y:S01]  /*5df0*/  FMUL R102, R102, R104 ;  /* 0x0000006866667220 */ /* 0x000fe20000400000 */
[----:B------:R-:W-:Y:S01]  /*5e00*/  F2FP.BF16.F32.PACK_AB R99, RZ, R99 ;  /* 0x00000063ff63723e */ /* 0x000fe200000010ff */
[----:B------:R-:W-:Y:S01]  /*5e10*/  IMAD.X R11, R5, 0x1, R9, P4 ;  /* 0x00000001050b7824 */ /* 0x000fe200020e0609 */
[----:B------:R-:W-:Y:S01]  /*5e20*/  ISETP.GT.AND P5, PT, R3, 0x8, P0 ;  /* 0x000000080300780c */ /* 0x000fe200007a4270 */
[----:B------:R0:W-:Y:S01]  /*5e30*/  @P2 STG.E.U16 desc[UR36][R8.64+0x2], R97 ;  /* 0x0000026108002986 */ /* 0x0001e2000c101524 */
[----:B------:R-:W-:Y:S01]  /*5e40*/  F2FP.BF16.F32.PACK_AB R98, RZ, R98 ;  /* 0x00000062ff62723e */ /* 0x000fe200000010ff */
[----:B------:R-:W-:Y:S01]  /*5e50*/  FMUL R88, R88, R104 ;  /* 0x0000006858587220 */ /* 0x000fe20000400000 */
[C---:B------:R-:W-:Y:S01]  /*5e60*/  ISETP.GT.AND P2, PT, R4.reuse, 0x8, PT ;  /* 0x000000080400780c */ /* 0x040fe20003f44270 */
[----:B------:R-:W-:Y:S01]  /*5e70*/  @P1 STG.E.U16 desc[UR36][R10.64+0x2], R99 ;  /* 0x000002630a001986 */ /* 0x000fe2000c101524 */
[----:B------:R-:W-:Y:S01]  /*5e80*/  ISETP.GT.AND P1, PT, R4, 0x9, PT ;  /* 0x000000090400780c */ /* 0x000fe20003f24270 */
[----:B------:R-:W-:Y:S01]  /*5e90*/  IMAD.WIDE.U32 R12, R6, 0xf0, R10 ;  /* 0x000000f0060c7825 */ /* 0x000fe200078e000a */
[----:B------:R-:W-:-:S03]  /*5ea0*/  F2FP.BF16.F32.PACK_AB R101, RZ, R101 ;  /* 0x00000065ff65723e */ /* 0x000fc600000010ff */
[-C--:B------:R-:W-:Y:S01]  /*5eb0*/  FMUL R89, R89, R104.reuse ;  /* 0x0000006859597220 */ /* 0x080fe20000400000 */
[C---:B------:R-:W-:Y:S01]  /*5ec0*/  ISETP.GT.AND P4, PT, R3.reuse, RZ, P1 ;  /* 0x000000ff0300720c */ /* 0x040fe20000f84270 */
[----:B------:R-:W-:Y:S01]  /*5ed0*/  FMUL R90, R90, R104 ;  /* 0x000000685a5a7220 */ /* 0x000fe20000400000 */
[----:B------:R-:W-:Y:S01]  /*5ee0*/  F2FP.BF16.F32.PACK_AB R100, RZ, R100 ;  /* 0x00000064ff64723e */ /* 0x000fe200000010ff */
[----:B------:R-:W-:Y:S01]  /*5ef0*/  @P5 STG.E.U16 desc[UR36][R10.64], R98 ;  /* 0x000000620a005986 */ /* 0x000fe2000c101524 */
[----:B------:R-:W-:Y:S01]  /*5f00*/  ISETP.GT.AND P5, PT, R3, RZ, P2 ;  /* 0x000000ff0300720c */ /* 0x000fe200017a4270 */
[----:B0-----:R-:W-:Y:S01]  /*5f10*/  IMAD R97, R7, 0xf0, RZ ;  /* 0x000000f007617824 */ /* 0x001fe200078e02ff */
[----:B------:R-:W-:Y:S01]  /*5f20*/  F2FP.BF16.F32.PACK_AB R103, RZ, R103 ;  /* 0x00000067ff67723e */ /* 0x000fe200000010ff */
[----:B------:R-:W-:Y:S01]  /*5f30*/  FMUL R91, R91, R104 ;  /* 0x000000685b5b7220 */ /* 0x000fe20000400000 */
[----:B------:R-:W-:Y:S01]  /*5f40*/  F2FP.BF16.F32.PACK_AB R102, RZ, R102 ;  /* 0x00000066ff66723e */ /* 0x000fe200000010ff */
[----:B------:R-:W-:Y:S01]  /*5f50*/  IMAD.IADD R13, R97, 0x1, R13 ;  /* 0x00000001610d7824 */ /* 0x000fe200078e020d */
[----:B------:R-:W-:Y:S01]  /*5f60*/  F2FP.BF16.F32.PACK_AB R88, RZ, R88 ;  /* 0x00000058ff58723e */ /* 0x000fe200000010ff */
[-C--:B------:R-:W-:Y:S01]  /*5f70*/  FMUL R92, R92, R104.reuse ;  /* 0x000000685c5c7220 */ /* 0x080fe20000400000 */
[----:B------:R-:W-:Y:S01]  /*5f80*/  F2FP.BF16.F32.PACK_AB R89, RZ, R89 ;  /* 0x00000059ff59723e */ /* 0x000fe200000010ff */
[----:B------:R-:W-:Y:S01]  /*5f90*/  @P4 STG.E.U16 desc[UR36][R8.64+0x12], R101 ;  /* 0x0000126508004986 */ /* 0x000fe2000c101524 */
[----:B------:R-:W-:Y:S01]  /*5fa0*/  ISETP.GT.AND P4, PT, R3, 0x8, P1 ;  /* 0x000000080300780c */ /* 0x000fe20000f84270 */
[----:B------:R-:W-:Y:S01]  /*5fb0*/  FMUL R93, R93, R104 ;  /* 0x000000685d5d7220 */ /* 0x000fe20000400000 */
[----:B------:R-:W-:Y:S01]  /*5fc0*/  F2FP.BF16.F32.PACK_AB R90, RZ, R90 ;  /* 0x0000005aff5a723e */ /* 0x000fe200000010ff */
[----:B------:R-:W-:Y:S01]  /*5fd0*/  @P5 STG.E.U16 desc[UR36][R8.64+0x10], R100 ;  /* 0x0000106408005986 */ /* 0x000fe2000c101524 */
[----:B------:R-:W-:Y:S01]  /*5fe0*/  ISETP.GT.AND P5, PT, R3, 0x8, P2 ;  /* 0x000000080300780c */ /* 0x000fe200017a4270 */
[-C--:B------:R-:W-:Y:S01]  /*5ff0*/  FMUL R94, R94, R104.reuse ;  /* 0x000000685e5e7220 */ /* 0x080fe20000400000 */
[----:B------:R-:W-:Y:S01]  /*6000*/  F2FP.BF16.F32.PACK_AB R91, RZ, R91 ;  /* 0x0000005bff5b723e */ /* 0x000fe200000010ff */
[----:B------:R-:W-:Y:S01]  /*6010*/  FMUL R95, R95, R104 ;  /* 0x000000685f5f7220 */ /* 0x000fe20000400000 */
[----:B------:R-:W-:Y:S01]  /*6020*/  F2FP.BF16.F32.PACK_AB R92, RZ, R92 ;  /* 0x0000005cff5c723e */ /* 0x000fe200000010ff */
[-C--:B------:R-:W-:Y:S01]  /*6030*/  FMUL R81, R81, R104.reuse ;  /* 0x0000006851517220 */ /* 0x080fe20000400000 */
[----:B------:R-:W-:Y:S01]  /*6040*/  F2FP.BF16.F32.PACK_AB R93, RZ, R93 ;  /* 0x0000005dff5d723e */ /* 0x000fe200000010ff */
[----:B------:R-:W-:Y:S01]  /*6050*/  FMUL R80, R80, R104 ;  /* 0x0000006850507220 */ /* 0x000fe20000400000 */
[----:B------:R-:W-:Y:S01]  /*6060*/  F2FP.BF16.F32.PACK_AB R94, RZ, R94 ;  /* 0x0000005eff5e723e */ /* 0x000fe200000010ff */
[----:B------:R-:W-:Y:S01]  /*6070*/  @P4 STG.E.U16 desc[UR36][R10.64+0x12], R103 ;  /* 0x000012670a004986 */ /* 0x000fe2000c101524 */
[C---:B------:R-:W-:Y:S01]  /*6080*/  ISETP.GT.AND P4, PT, R3.reuse, 0x80, P0 ;  /* 0x000000800300780c */ /* 0x040fe20000784270 */
[-C--:B------:R-:W-:Y:S01]  /*6090*/  FMUL R82, R82, R104.reuse ;  /* 0x0000006852527220 */ /* 0x080fe20000400000 */
[C---:B------:R-:W-:Y:S01]  /*60a0*/  ISETP.GT.AND P0, PT, R3.reuse, 0x88, P0 ;  /* 0x000000880300780c */ /* 0x040fe20000704270 */
[----:B------:R-:W-:Y:S01]  /*60b0*/  @P5 STG.E.U16 desc[UR36][R10.64+0x10], R102 ;  /* 0x000010660a005986 */ /* 0x000fe2000c101524 */
[----:B------:R-:W-:Y:S01]  /*60c0*/  ISETP.GT.AND P5, PT, R3, 0x80, P3 ;  /* 0x000000800300780c */ /* 0x000fe20001fa4270 */
[-C--:B------:R-:W-:Y:S01]  /*60d0*/  FMUL R83, R83, R104.reuse ;  /* 0x0000006853537220 */ /* 0x080fe20000400000 */
[----:B------:R-:W-:Y:S01]  /*60e0*/  ISETP.GT.AND P3, PT, R3, 0x88, P3 ;  /* 0x000000880300780c */ /* 0x000fe20001f64270 */
[-C--:B------:R-:W-:Y:S01]  /*60f0*/  FMUL R84, R84, R104.reuse ;  /* 0x0000006854547220 */ /* 0x080fe20000400000 */
[----:B------:R-:W-:Y:S01]  /*6100*/  F2FP.BF16.F32.PACK_AB R95, RZ, R95 ;  /* 0x0000005fff5f723e */ /* 0x000fe200000010ff */
[-C--:B------:R-:W-:Y:S01]  /*6110*/  FMUL R85, R85, R104.reuse ;  /* 0x0000006855557220 */ /* 0x080fe20000400000 */
[----:B------:R-:W-:Y:S01]  /*6120*/  F2FP.BF16.F32.PACK_AB R81, RZ, R81 ;  /* 0x00000051ff51723e */ /* 0x000fe200000010ff */
[----:B------:R-:W-:Y:S01]  /*6130*/  FMUL R86, R86, R104 ;  /* 0x0000006856567220 */ /* 0x000fe20000400000 */
[----:B------:R-:W-:Y:S01]  /*6140*/  F2FP.BF16.F32.PACK_AB R80, RZ, R80 ;  /* 0x00000050ff50723e */ /* 0x000fe200000010ff */
[----:B------:R0:W-:Y:S01]  /*6150*/  @P4 STG.E.U16 desc[UR36][R12.64], R88 ;  /* 0x000000580c004986 */ /* 0x0001e2000c101524 */
[----:B------:R-:W-:Y:S01]  /*6160*/  IADD3 R14, P4, R23, R12, RZ ;  /* 0x0000000c170e7210 */ /* 0x000fe20007f9e0ff */
[----:B------:R-:W-:Y:S01]  /*6170*/  FMUL R87, R87, R104 ;  /* 0x0000006857577220 */ /* 0x000fe20000400000 */
[----:B------:R-:W-:Y:S01]  /*6180*/  F2FP.BF16.F32.PACK_AB R82, RZ, R82 ;  /* 0x00000052ff52723e */ /* 0x000fe200000010ff */
[----:B------:R1:W-:Y:S01]  /*6190*/  @P5 STG.E.U16 desc[UR36][R12.64+0x2], R89 ;  /* 0x000002590c005986 */ /* 0x0003e2000c101524 */
[----:B------:R-:W-:Y:S01]  /*61a0*/  ISETP.GT.AND P5, PT, R3, 0x80, P2 ;  /* 0x000000800300780c */ /* 0x000fe200017a4270 */
[----:B------:R-:W-:Y:S01]  /*61b0*/  IMAD.X R15, R5, 0x1, R13, P4 ;  /* 0x00000001050f7824 */ /* 0x000fe200020e060d */
[C---:B------:R-:W-:Y:S01]  /*61c0*/  ISETP.GT.AND P4, PT, R3.reuse, 0x80, P1 ;  /* 0x000000800300780c */ /* 0x040fe20000f84270 */
[----:B------:R-:W-:Y:S01]  /*61d0*/  FMUL R72, R72, R104 ;  /* 0x0000006848487220 */ /* 0x000fe20000400000 */
[----:B------:R-:W-:Y:S01]  /*61e0*/  ISETP.GT.AND P1, PT, R3, 0x88, P1 ;  /* 0x000000880300780c */ /* 0x000fe20000f24270 */
[----:B------:R-:W-:Y:S01]  /*61f0*/  IMAD.WIDE.U32 R6, R6, 0xf0, R10 ;  /* 0x000000f006067825 */ /* 0x000fe200078e000a */
[----:B------:R-:W-:Y:S01]  /*6200*/  @P0 STG.E.U16 desc[UR36][R14.64], R90 ;  /* 0x0000005a0e000986 */ /* 0x000fe2000c101524 */
[----:B------:R-:W-:-:S02]  /*6210*/  ISETP.GT.AND P0, PT, R4, 0x11, PT ;  /* 0x000000110400780c */ /* 0x000fc40003f04270 */
[----:B------:R-:W-:Y:S01]  /*6220*/  FMUL R73, R73, R104 ;  /* 0x0000006849497220 */ /* 0x000fe20000400000 */
[----:B------:R-:W-:Y:S01]  /*6230*/  F2FP.BF16.F32.PACK_AB R83, RZ, R83 ;  /* 0x00000053ff53723e */ /* 0x000fe200000010ff */
[----:B------:R-:W-:Y:S01]  /*6240*/  IMAD.IADD R7, R97, 0x1, R7 ;  /* 0x0000000161077824 */ /* 0x000fe200078e0207 */
[----:B------:R-:W-:Y:S01]  /*6250*/  F2FP.BF16.F32.PACK_AB R84, RZ, R84 ;  /* 0x00000054ff54723e */ /* 0x000fe200000010ff */
[----:B------:R-:W-:Y:S01]  /*6260*/  FMUL R74, R74, R104 ;  /* 0x000000684a4a7220 */ /* 0x000fe20000400000 */
[--C-:B------:R-:W-:Y:S01]  /*6270*/  @P5 IMAD.MOV.U32 R20, RZ, RZ, R12.reuse ;  /* 0x000000ffff145224 */ /* 0x100fe200078e000c */
[----:B------:R-:W-:Y:S01]  /*6280*/  F2FP.BF16.F32.PACK_AB R85, RZ, R85 ;  /* 0x00000055ff55723e */ /* 0x000fe200000010ff */
[--C-:B------:R-:W-:Y:S01]  /*6290*/  @P5 IMAD.MOV.U32 R21, RZ, RZ, R13.reuse ;  /* 0x000000ffff155224 */ /* 0x100fe200078e000d */
[----:B------:R-:W-:Y:S01]  /*62a0*/  F2FP.BF16.F32.PACK_AB R86, RZ, R86 ;  /* 0x00000056ff56723e */ /* 0x000fe200000010ff */
[----:B0-----:R-:W-:Y:S01]  /*62b0*/  @P4 IMAD.MOV.U32 R88, RZ, RZ, R12 ;  /* 0x000000ffff584224 */ /* 0x001fe200078e000c */
[----:B------:R-:W-:Y:S01]  /*62c0*/  F2FP.BF16.F32.PACK_AB R87, RZ, R87 ;  /* 0x00000057ff57723e */ /* 0x000fe200000010ff */
[----:B-1----:R-:W-:Y:S01]  /*62d0*/  @P4 IMAD.MOV.U32 R89, RZ, RZ, R13 ;  /* 0x000000ffff594224 */ /* 0x002fe200078e000d */
[----:B------:R-:W-:Y:S01]  /*62e0*/  F2FP.BF16.F32.PACK_AB R72, RZ, R72 ;  /* 0x00000048ff48723e */ /* 0x000fe200000010ff */
[--C-:B------:R-:W-:Y:S01]  /*62f0*/  @P3 IMAD.MOV.U32 R12, RZ, RZ, R14.reuse ;  /* 0x000000ffff0c3224 */ /* 0x100fe200078e000e */
[----:B------:R-:W-:Y:S01]  /*6300*/  F2FP.BF16.F32.PACK_AB R73, RZ, R73 ;  /* 0x00000049ff49723e */ /* 0x000fe200000010ff */
[--C-:B------:R-:W-:Y:S01]  /*6310*/  @P3 IMAD.MOV.U32 R13, RZ, RZ, R15.reuse ;  /* 0x000000ffff0d3224 */ /* 0x100fe200078e000f */
[----:B------:R-:W-:Y:S01]  /*6320*/  F2FP.BF16.F32.PACK_AB R74, RZ, R74 ;  /* 0x0000004aff4a723e */ /* 0x000fe200000010ff */
[-C--:B------:R-:W-:Y:S01]  /*6330*/  FMUL R75, R75, R104.reuse ;  /* 0x000000684b4b7220 */ /* 0x080fe20000400000 */
[-C--:B------:R-:W-:Y:S01]  /*6340*/  FMUL R76, R76, R104.reuse ;  /* 0x000000684c4c7220 */ /* 0x080fe20000400000 */
[-C--:B------:R-:W-:Y:S01]  /*6350*/  FMUL R77, R77, R104.reuse ;  /* 0x000000684d4d7220 */ /* 0x080fe20000400000 */
[----:B------:R0:W-:Y:S01]  /*6360*/  @P3 STG.E.U16 desc[UR36][R12.64+0x2], R91 ;  /* 0x0000025b0c003986 */ /* 0x0001e2000c101524 */
[----:B------:R-:W-:Y:S01]  /*6370*/  ISETP.GT.AND P3, PT, R3, 0x88, P2 ;  /* 0x000000880300780c */ /* 0x000fe20001764270 */
[-C--:B------:R-:W-:Y:S01]  /*6380*/  FMUL R79, R79, R104.reuse ;  /* 0x000000684f4f7220 */ /* 0x080fe20000400000 */
[----:B------:R-:W-:Y:S01]  /*6390*/  ISETP.GT.AND P2, PT, R4, 0x10, PT ;  /* 0x000000100400780c */ /* 0x000fe20003f44270 */
[----:B------:R-:W-:Y:S01]  /*63a0*/  @P5 STG.E.U16 desc[UR36][R20.64+0x10], R92 ;  /* 0x0000105c14005986 */ /* 0x000fe2000c101524 */
[C---:B------:R-:W-:Y:S01]  /*63b0*/  ISETP.GT.AND P5, PT, R3.reuse, RZ, P0 ;  /* 0x000000ff0300720c */ /* 0x040fe200007a4270 */
[-C--:B------:R-:W-:Y:S01]  /*63c0*/  FMUL R78, R78, R104.reuse ;  /* 0x000000684e4e7220 */ /* 0x080fe20000400000 */
[----:B------:R-:W-:Y:S01]  /*63d0*/  F2FP.BF16.F32.PACK_AB R75, RZ, R75 ;  /* 0x0000004bff4b723e */ /* 0x000fe200000010ff */
[----:B------:R-:W-:Y:S01]  /*63e0*/  @P4 STG.E.U16 desc[UR36][R88.64+0x12], R93 ;  /* 0x0000125d58004986 */ /* 0x000fe2000c101524 */
[----:B------:R-:W-:Y:S01]  /*63f0*/  ISETP.GT.AND P4, PT, R3, RZ, P2 ;  /* 0x000000ff0300720c */ /* 0x000fe20001784270 */
[----:B------:R-:W-:Y:S01]  /*6400*/  FMUL R64, R64, R104 ;  /* 0x0000006840407220 */ /* 0x000fe20000400000 */
[----:B------:R-:W-:Y:S01]  /*6410*/  F2FP.BF16.F32.PACK_AB R76, RZ, R76 ;  /* 0x0000004cff4c723e */ /* 0x000fe200000010ff */
[----:B------:R-:W-:Y:S01]  /*6420*/  FMUL R65, R65, R104 ;  /* 0x0000006841417220 */ /* 0x000fe20000400000 */
[----:B------:R-:W-:Y:S01]  /*6430*/  F2FP.BF16.F32.PACK_AB R77, RZ, R77 ;  /* 0x0000004dff4d723e */ /* 0x000fe200000010ff */
[----:B0-----:R-:W-:Y:S01]  /*6440*/  @P3 IMAD.MOV.U32 R12, RZ, RZ, R14 ;  /* 0x000000ffff0c3224 */ /* 0x001fe200078e000e */
[----:B------:R-:W-:Y:S01]  /*6450*/  F2FP.BF16.F32.PACK_AB R79, RZ, R79 ;  /* 0x0000004fff4f723e */ /* 0x000fe200000010ff */
[----:B------:R-:W-:Y:S01]  /*6460*/  @P3 IMAD.MOV.U32 R13, RZ, RZ, R15 ;  /* 0x000000ffff0d3224 */ /* 0x000fe200078e000f */
[----:B------:R-:W-:Y:S01]  /*6470*/  F2FP.BF16.F32.PACK_AB R78, RZ, R78 ;  /* 0x0000004eff4e723e */ /* 0x000fe200000010ff */
[-C--:B------:R-:W-:Y:S01]  /*6480*/  FMUL R67, R67, R104.reuse ;  /* 0x0000006843437220 */ /* 0x080fe20000400000 */
[----:B------:R-:W-:Y:S01]  /*6490*/  FMUL R66, R66, R104 ;  /* 0x0000006842427220 */ /* 0x000fe20000400000 */
[----:B------:R-:W-:Y:S01]  /*64a0*/  F2FP.BF16.F32.PACK_AB R64, RZ, R64 ;  /* 0x00000040ff40723e */ /* 0x000fe200000010ff */
[----:B------:R0:W-:Y:S01]  /*64b0*/  @P3 STG.E.U16 desc[UR36][R12.64+0x10], R94 ;  /* 0x0000105e0c003986 */ /* 0x0001e2000c101524 */
[----:B------:R-:W-:Y:S01]  /*64c0*/  ISETP.GT.AND P3, PT, R3, 0x8, P2 ;  /* 0x000000080300780c */ /* 0x000fe20001764270 */
[-C--:B------:R-:W-:Y:S01]  /*64d0*/  FMUL R68, R68, R104.reuse ;  /* 0x0000006844447220 */ /* 0x080fe20000400000 */
[----:B------:R-:W-:Y:S01]  /*64e0*/  F2FP.BF16.F32.PACK_AB R65, RZ, R65 ;  /* 0x00000041ff41723e */ /* 0x000fe200000010ff */
[----:B------:R1:W-:Y:S01]  /*64f0*/  @P1 STG.E.U16 desc[UR36][R14.64+0x12], R95 ;  /* 0x0000125f0e001986 */ /* 0x0003e2000c101524 */
[----:B------:R-:W-:Y:S01]  /*6500*/  ISETP.GT.AND P1, PT, R4, 0x18, PT ;  /* 0x000000180400780c */ /* 0x000fe20003f24270 */
[-C--:B------:R-:W-:Y:S01]  /*6510*/  FMUL R69, R69, R104.reuse ;  /* 0x0000006845457220 */ /* 0x080fe20000400000 */
[----:B------:R-:W-:Y:S01]  /*6520*/  F2FP.BF16.F32.PACK_AB R67, RZ, R67 ;  /* 0x00000043ff43723e */ /* 0x000fe200000010ff */
[----:B------:R1:W-:Y:S01]  /*6530*/  @P5 STG.E.U16 desc[UR36][R8.64+0x22], R81 ;  /* 0x0000225108005986 */ /* 0x0003e2000c101524 */
[C---:B------:R-:W-:Y:S01]  /*6540*/  ISETP.GT.AND P5, PT, R3.reuse, 0x8, P0 ;  /* 0x000000080300780c */ /* 0x040fe200007a4270 */
[----:B------:R-:W-:Y:S01]  /*6550*/  FMUL R70, R70, R104 ;  /* 0x0000006846467220 */ /* 0x000fe20000400000 */
[----:B------:R-:W-:Y:S01]  /*6560*/  F2FP.BF16.F32.PACK_AB R66, RZ, R66 ;  /* 0x00000042ff42723e */ /* 0x000fe200000010ff */
[----:B------:R1:W-:Y:S01]  /*6570*/  @P4 STG.E.U16 desc[UR36][R8.64+0x20], R80 ;  /* 0x0000205008004986 */ /* 0x0003e2000c101524 */
[----:B------:R-:W-:Y:S01]  /*6580*/  ISETP.GT.AND P4, PT, R3, RZ, P1 ;  /* 0x000000ff0300720c */ /* 0x000fe20000f84270 */
[----:B------:R-:W-:Y:S01]  /*6590*/  FMUL R71, R71, R104 ;  /* 0x0000006847477220 */ /* 0x000fe20000400000 */
[----:B------:R-:W-:Y:S01]  /*65a0*/  F2FP.BF16.F32.PACK_AB R68, RZ, R68 ;  /* 0x00000044ff44723e */ /* 0x000fe200000010ff */
[----:B------:R1:W-:Y:S01]  /*65b0*/  @P3 STG.E.U16 desc[UR36][R10.64+0x20], R82 ;  /* 0x000020520a003986 */ /* 0x0003e2000c101524 */
[----:B------:R-:W-:Y:S01]  /*65c0*/  ISETP.GT.AND P3, PT, R4, 0x19, PT ;  /* 0x000000190400780c */ /* 0x000fe20003f64270 */
[-C--:B------:R-:W-:Y:S01]  /*65d0*/  FMUL R56, R56, R104.reuse ;  /* 0x0000006838387220 */ /* 0x080fe20000400000 */
[----:B------:R-:W-:Y:S01]  /*65e0*/  F2FP.BF16.F32.PACK_AB R69, RZ, R69 ;  /* 0x00000045ff45723e */ /* 0x000fe200000010ff */
[----:B------:R-:W-:Y:S01]  /*65f0*/  FMUL R57, R57, R104 ;  /* 0x0000006839397220 */ /* 0x000fe20000400000 */
[----:B------:R-:W-:Y:S01]  /*6600*/  F2FP.BF16.F32.PACK_AB R70, RZ, R70 ;  /* 0x00000046ff46723e */ /* 0x000fe200000010ff */
[----:B------:R1:W-:Y:S01]  /*6610*/  @P5 STG.E.U16 desc[UR36][R10.64+0x22], R83 ;  /* 0x000022530a005986 */ /* 0x0003e2000c101524 */
[C---:B------:R-:W-:Y:S01]  /*6620*/  ISETP.GT.AND P5, PT, R3.reuse, RZ, P3 ;  /* 0x000000ff0300720c */ /* 0x040fe20001fa4270 */
[-C--:B------:R-:W-:Y:S01]  /*6630*/  FMUL R58, R58, R104.reuse ;  /* 0x000000683a3a7220 */ /* 0x080fe20000400000 */
[----:B------:R-:W-:Y:S01]  /*6640*/  F2FP.BF16.F32.PACK_AB R71, RZ, R71 ;  /* 0x00000047ff47723e */ /* 0x000fe200000010ff */
[----:B------:R1:W-:Y:S01]  /*6650*/  @P4 STG.E.U16 desc[UR36][R8.64+0x30], R84 ;  /* 0x0000305408004986 */ /* 0x0003e2000c101524 */
[----:B------:R-:W-:Y:S01]  /*6660*/  ISETP.GT.AND P4, PT, R3, 0x8, P1 ;  /* 0x000000080300780c */ /* 0x000fe20000f84270 */
[----:B------:R-:W-:Y:S01]  /*6670*/  FMUL R59, R59, R104 ;  /* 0x000000683b3b7220 */ /* 0x000fe20000400000 */
[----:B------:R-:W-:Y:S01]  /*6680*/  F2FP.BF16.F32.PACK_AB R56, RZ, R56 ;  /* 0x00000038ff38723e */ /* 0x000fe200000010ff */
[-C--:B------:R-:W-:Y:S01]  /*6690*/  FMUL R61, R61, R104.reuse ;  /* 0x000000683d3d7220 */ /* 0x080fe20000400000 */
[----:B------:R-:W-:Y:S01]  /*66a0*/  F2FP.BF16.F32.PACK_AB R57, RZ, R57 ;  /* 0x00000039ff39723e */ /* 0x000fe200000010ff */
[----:B------:R-:W-:Y:S01]  /*66b0*/  FMUL R60, R60, R104 ;  /* 0x000000683c3c7220 */ /* 0x000fe20000400000 */
[----:B------:R-:W-:Y:S01]  /*66c0*/  F2FP.BF16.F32.PACK_AB R58, RZ, R58 ;  /* 0x0000003aff3a723e */ /* 0x000fe200000010ff */
[-C--:B------:R-:W-:Y:S01]  /*66d0*/  FMUL R62, R62, R104.reuse ;  /* 0x000000683e3e7220 */ /* 0x080fe20000400000 */
[----:B------:R-:W-:Y:S01]  /*66e0*/  F2FP.BF16.F32.PACK_AB R59, RZ, R59 ;  /* 0x0000003bff3b723e */ /* 0x000fe200000010ff */
[----:B------:R1:W-:Y:S01]  /*66f0*/  @P5 STG.E.U16 desc[UR36][R8.64+0x32], R85 ;  /* 0x0000325508005986 */ /* 0x0003e2000c101524 */
[----:B------:R-:W-:Y:S01]  /*6700*/  ISETP.GT.AND P5, PT, R3, 0x8, P3 ;  /* 0x000000080300780c */ /* 0x000fe20001fa4270 */
[-C--:B------:R-:W-:Y:S01]  /*6710*/  FMUL R63, R63, R104.reuse ;  /* 0x000000683f3f7220 */ /* 0x080fe20000400000 */
[----:B------:R-:W-:Y:S01]  /*6720*/  F2FP.BF16.F32.PACK_AB R61, RZ, R61 ;  /* 0x0000003dff3d723e */ /* 0x000fe200000010ff */
[----:B------:R1:W-:Y:S01]  /*6730*/  @P4 STG.E.U16 desc[UR36][R10.64+0x30], R86 ;  /* 0x000030560a004986 */ /* 0x0003e2000c101524 */
[C---:B------:R-:W-:Y:S01]  /*6740*/  ISETP.GT.AND P4, PT, R3.reuse, 0x80, P2 ;  /* 0x000000800300780c */ /* 0x040fe20001784270 */
[-C--:B------:R-:W-:Y:S01]  /*6750*/  FMUL R48, R48, R104.reuse ;  /* 0x0000006830307220 */ /* 0x080fe20000400000 */
[----:B------:R-:W-:Y:S01]  /*6760*/  ISETP.GT.AND P2, PT, R3, 0x88, P2 ;  /* 0x000000880300780c */ /* 0x000fe20001744270 */
[----:B------:R-:W-:Y:S01]  /*6770*/  FMUL R49, R49, R104 ;  /* 0x0000006831317220 */ /* 0x000fe20000400000 */
[----:B------:R-:W-:Y:S01]  /*6780*/  F2FP.BF16.F32.PACK_AB R60, RZ, R60 ;  /* 0x0000003cff3c723e */ /* 0x000fe200000010ff */
[----:B------:R-:W-:Y:S01]  /*6790*/  FMUL R51, R51, R104 ;  /* 0x0000006833337220 */ /* 0x000fe20000400000 */
[----:B------:R-:W-:Y:S01]  /*67a0*/  F2FP.BF16.F32.PACK_AB R62, RZ, R62 ;  /* 0x0000003eff3e723e */ /* 0x000fe200000010ff */
[----:B------:R-:W-:Y:S01]  /*67b0*/  FMUL R50, R50, R104 ;  /* 0x0000006832327220 */ /* 0x000fe20000400000 */
[----:B------:R-:W-:Y:S01]  /*67c0*/  F2FP.BF16.F32.PACK_AB R63, RZ, R63 ;  /* 0x0000003fff3f723e */ /* 0x000fe200000010ff */
[----:B------:R1:W-:Y:S01]  /*67d0*/  @P5 STG.E.U16 desc[UR36][R10.64+0x32], R87 ;  /* 0x000032570a005986 */ /* 0x0003e2000c101524 */
[----:B0-----:R-:W-:Y:S01]  /*67e0*/  IADD3 R12, P5, R23, R6, RZ ;  /* 0x00000006170c7210 */ /* 0x001fe20007fbe0ff */
[----:B------:R-:W-:Y:S01]  /*67f0*/  FMUL R52, R52, R104 ;  /* 0x0000006834347220 */ /* 0x000fe20000400000 */
[----:B------:R-:W-:Y:S01]  /*6800*/  F2FP.BF16.F32.PACK_AB R48, RZ, R48 ;  /* 0x00000030ff30723e */ /* 0x000fe200000010ff */
[----:B------:R1:W-:Y:S01]  /*6810*/  @P4 STG.E.U16 desc[UR36][R6.64+0x20], R72 ;  /* 0x0000204806004986 */ /* 0x0003e2000c101524 */
[----:B------:R-:W-:Y:S01]  /*6820*/  ISETP.GT.AND P4, PT, R3, 0x80, P0 ;  /* 0x000000800300780c */ /* 0x000fe20000784270 */
[----:B------:R-:W-:Y:S01]  /*6830*/  IMAD.X R13, R5, 0x1, R7, P5 ;  /* 0x00000001050d7824 */ /* 0x000fe200028e0607 */
[----:B------:R-:W-:Y:S01]  /*6840*/  ISETP.GT.AND P0, PT, R3, 0x88, P0 ;  /* 0x000000880300780c */ /* 0x000fe20000704270 */
[-C--:B------:R-:W-:Y:S01]  /*6850*/  FMUL R53, R53, R104.reuse ;  /* 0x0000006835357220 */ /* 0x080fe20000400000 */
[----:B------:R-:W-:Y:S01]  /*6860*/  F2FP.BF16.F32.PACK_AB R49, RZ, R49 ;  /* 0x00000031ff31723e */ /* 0x000fe200000010ff */
[-C--:B------:R-:W-:Y:S01]  /*6870*/  FMUL R54, R54, R104.reuse ;  /* 0x0000006836367220 */ /* 0x080fe20000400000 */
[----:B------:R-:W-:Y:S01]  /*6880*/  F2FP.BF16.F32.PACK_AB R51, RZ, R51 ;  /* 0x00000033ff33723e */ /* 0x000fe200000010ff */
[----:B------:R-:W-:Y:S01]  /*6890*/  FMUL R55, R55, R104 ;  /* 0x0000006837377220 */ /* 0x000fe20000400000 */
[----:B------:R-:W-:Y:S01]  /*68a0*/  F2FP.BF16.F32.PACK_AB R50, RZ, R50 ;  /* 0x00000032ff32723e */ /* 0x000fe200000010ff */
[----:B------:R-:W-:Y:S01]  /*68b0*/  FMUL R40, R40, R104 ;  /* 0x0000006828287220 */ /* 0x000fe20000400000 */
[----:B------:R-:W-:Y:S01]  /*68c0*/  F2FP.BF16.F32.PACK_AB R52, RZ, R52 ;  /* 0x00000034ff34723e */ /* 0x000fe200000010ff */
[-C--:B------:R-:W-:Y:S01]  /*68d0*/  FMUL R41, R41, R104.reuse ;  /* 0x0000006829297220 */ /* 0x080fe20000400000 */
[----:B------:R-:W-:Y:S01]  /*68e0*/  F2FP.BF16.F32.PACK_AB R53, RZ, R53 ;  /* 0x00000035ff35723e */ /* 0x000fe200000010ff */
[----:B------:R1:W-:Y:S01]  /*68f0*/  @P4 STG.E.U16 desc[UR36][R6.64+0x22], R73 ;  /* 0x0000224906004986 */ /* 0x0003e2000c101524 */
[C---:B------:R-:W-:Y:S01]  /*6900*/  ISETP.GT.AND P4, PT, R3.reuse, 0x80, P1 ;  /* 0x000000800300780c */ /* 0x040fe20000f84270 */
[-C--:B------:R-:W-:Y:S01]  /*6910*/  FMUL R42, R42, R104.reuse ;  /* 0x000000682a2a7220 */ /* 0x080fe20000400000 */
[C---:B------:R-:W-:Y:S01]  /*6920*/  ISETP.GT.AND P1, PT, R3.reuse, 0x88, P1 ;  /* 0x000000880300780c */ /* 0x040fe20000f24270 */
[----:B------:R1:W-:Y:S01]  /*6930*/  @P2 STG.E.U16 desc[UR36][R12.64+0x20], R74 ;  /* 0x0000204a0c002986 */ /* 0x0003e2000c101524 */
[----:B------:R-:W-:Y:S01]  /*6940*/  ISETP.GT.AND P2, PT, R3, 0x80, P3 ;  /* 0x000000800300780c */ /* 0x000fe20001f44270 */
[----:B------:R-:W-:Y:S01]  /*6950*/  FMUL R43, R43, R104 ;  /* 0x000000682b2b7220 */ /* 0x000fe20000400000 */
[----:B------:R-:W-:Y:S01]  /*6960*/  ISETP.GT.AND P3, PT, R3, 0x88, P3 ;  /* 0x000000880300780c */ /* 0x000fe20001f64270 */
[----:B------:R1:W-:Y:S01]  /*6970*/  @P0 STG.E.U16 desc[UR36][R12.64+0x22], R75 ;  /* 0x0000224b0c000986 */ /* 0x0003e2000c101524 */
[----:B------:R-:W-:Y:S01]  /*6980*/  F2FP.BF16.F32.PACK_AB R54, RZ, R54 ;  /* 0x00000036ff36723e */ /* 0x000fe200000010ff */
[-C--:B------:R-:W-:Y:S01]  /*6990*/  FMUL R44, R44, R104.reuse ;  /* 0x000000682c2c7220 */ /* 0x080fe20000400000 */
[----:B------:R-:W-:Y:S01]  /*69a0*/  F2FP.BF16.F32.PACK_AB R55, RZ, R55 ;  /* 0x00000037ff37723e */ /* 0x000fe200000010ff */
[----:B------:R-:W-:Y:S01]  /*69b0*/  FMUL R45, R45, R104 ;  /* 0x000000682d2d7220 */ /* 0x000fe20000400000 */
[----:B------:R-:W-:Y:S01]  /*69c0*/  F2FP.BF16.F32.PACK_AB R40, RZ, R40 ;  /* 0x00000028ff28723e */ /* 0x000fe200000010ff */
[----:B------:R1:W-:Y:S01]  /*69d0*/  @P4 STG.E.U16 desc[UR36][R6.64+0x30], R76 ;  /* 0x0000304c06004986 */ /* 0x0003e2000c101524 */
[----:B------:R-:W-:Y:S01]  /*69e0*/  F2FP.BF16.F32.PACK_AB R41, RZ, R41 ;  /* 0x00000029ff29723e */ /* 0x000fe200000010ff */
[----:B------:R-:W-:Y:S01]  /*69f0*/  FMUL R46, R46, R104 ;  /* 0x000000682e2e7220 */ /* 0x000fe20000400000 */
[----:B------:R-:W-:Y:S01]  /*6a00*/  F2FP.BF16.F32.PACK_AB R42, RZ, R42 ;  /* 0x0000002aff2a723e */ /* 0x000fe200000010ff */
[----:B------:R1:W-:Y:S01]  /*6a10*/  @P2 STG.E.U16 desc[UR36][R6.64+0x32], R77 ;  /* 0x0000324d06002986 */ /* 0x0003e2000c101524 */
[C---:B------:R-:W-:Y:S01]  /*6a20*/  ISETP.GT.AND P2, PT, R4.reuse, 0x21, PT ;  /* 0x000000210400780c */ /* 0x040fe20003f44270 */
[-C--:B------:R-:W-:Y:S01]  /*6a30*/  FMUL R47, R47, R104.reuse ;  /* 0x000000682f2f7220 */ /* 0x080fe20000400000 */
[----:B------:R-:W-:Y:S01]  /*6a40*/  F2FP.BF16.F32.PACK_AB R43, RZ, R43 ;  /* 0x0000002bff2b723e */ /* 0x000fe200000010ff */
[----:B------:R1:W-:Y:S01]  /*6a50*/  @P3 STG.E.U16 desc[UR36][R12.64+0x32], R79 ;  /* 0x0000324f0c003986 */ /* 0x0003e2000c101524 */
[----:B------:R-:W-:Y:S01]  /*6a60*/  ISETP.GT.AND P3, PT, R4, 0x20, PT ;  /* 0x000000200400780c */ /* 0x000fe20003f64270 */
[-C--:B------:R-:W-:Y:S01]  /*6a70*/  FMUL R32, R32, R104.reuse ;  /* 0x0000006820207220 */ /* 0x080fe20000400000 */
[C---:B------:R-:W-:Y:S01]  /*6a80*/  ISETP.GT.AND P4, PT, R3.reuse, RZ, P2 ;  /* 0x000000ff0300720c */ /* 0x040fe20001784270 */
[----:B------:R1:W-:Y:S01]  /*6a90*/  @P1 STG.E.U16 desc[UR36][R12.64+0x30], R78 ;  /* 0x0000304e0c001986 */ /* 0x0003e2000c101524 */
[----:B------:R-:W-:Y:S01]  /*6aa0*/  ISETP.GT.AND P0, PT, R3, RZ, P3 ;  /* 0x000000ff0300720c */ /* 0x000fe20001f04270 */
[-C--:B------:R-:W-:Y:S01]  /*6ab0*/  FMUL R33, R33, R104.reuse ;  /* 0x0000006821217220 */ /* 0x080fe20000400000 */
[C---:B------:R-:W-:Y:S01]  /*6ac0*/  ISETP.GT.AND P1, PT, R3.reuse, 0x8, P2 ;  /* 0x000000080300780c */ /* 0x040fe20001724270 */
[-C--:B------:R-:W-:Y:S01]  /*6ad0*/  FMUL R34, R34, R104.reuse ;  /* 0x0000006822227220 */ /* 0x080fe20000400000 */
[----:B------:R-:W-:Y:S01]  /*6ae0*/  ISETP.GT.AND P5, PT, R3, 0x8, P3 ;  /* 0x000000080300780c */ /* 0x000fe20001fa4270 */
[----:B------:R-:W-:Y:S01]  /*6af0*/  FMUL R35, R35, R104 ;  /* 0x0000006823237220 */ /* 0x000fe20000400000 */
        /* <DEDUP_REMOVED lines=15> */
[----:B------:R-:W-:Y:S01]  /*6bf0*/  FMUL R24, R24, R104 ;  /* 0x0000006818187220 */ /* 0x000fe20000400000 */
[----:B------:R-:W-:Y:S01]  /*6c00*/  F2FP.BF16.F32.PACK_AB R34, RZ, R34 ;  /* 0x00000022ff22723e */ /* 0x000fe200000010ff */
[----:B------:R1:W-:Y:S01]  /*6c10*/  @P5 STG.E.U16 desc[UR36][R10.64+0x40], R66 ;  /* 0x000040420a005986 */ /* 0x0003e2000c101524 */
[----:B------:R-:W-:Y:S01]  /*6c20*/  ISETP.GT.AND P5, PT, R3, RZ, P0 ;  /* 0x000000ff0300720c */ /* 0x000fe200007a4270 */
[-C--:B------:R-:W-:Y:S01]  /*6c30*/  FMUL R25, R25, R104.reuse ;  /* 0x0000006819197220 */ /* 0x080fe20000400000 */
[----:B------:R-:W-:Y:S01]  /*6c40*/  ISETP.GT.AND P4, PT, R3, RZ, P1 ;  /* 0x000000ff0300720c */ /* 0x000fe20000f84270 */
        /* <DEDUP_REMOVED lines=12> */
[----:B------:R-:W-:Y:S01]  /*6d10*/  FMUL R31, R31, R104 ;  /* 0x000000681f1f7220 */ /* 0x000fe20000400000 */
[----:B------:R-:W-:Y:S01]  /*6d20*/  F2FP.BF16.F32.PACK_AB R24, RZ, R24 ;  /* 0x00000018ff18723e */ /* 0x000fe200000010ff */
[----:B------:R1:W-:Y:S01]  /*6d30*/  @P4 STG.E.U16 desc[UR36][R8.64+0x52], R69 ;  /* 0x0000524508004986 */ /* 0x0003e2000c101524 */
[----:B------:R-:W-:-:S02]  /*6d40*/  ISETP.GT.AND P4, PT, R3, 0x8, P1 ;  /* 0x000000080300780c */ /* 0x000fc40000f84270 */
[----:B------:R-:W-:Y:S02]  /*6d50*/  F2FP.BF16.F32.PACK_AB R25, RZ, R25 ;  /* 0x00000019ff19723e */ /* 0x000fe400000010ff */
[----:B------:R-:W-:Y:S02]  /*6d60*/  F2FP.BF16.F32.PACK_AB R26, RZ, R26 ;  /* 0x0000001aff1a723e */ /* 0x000fe400000010ff */
[----:B------:R-:W-:Y:S02]  /*6d70*/  F2FP.BF16.F32.PACK_AB R27, RZ, R27 ;  /* 0x0000001bff1b723e */ /* 0x000fe400000010ff */
[----:B------:R-:W-:Y:S01]  /*6d80*/  F2FP.BF16.F32.PACK_AB R28, RZ, R28 ;  /* 0x0000001cff1c723e */ /* 0x000fe200000010ff */
[----:B------:R1:W-:Y:S01]  /*6d90*/  @P5 STG.E.U16 desc[UR36][R10.64+0x50], R70 ;  /* 0x000050460a005986 */ /* 0x0003e2000c101524 */
[C---:B------:R-:W-:Y:S02]  /*6da0*/  ISETP.GT.AND P5, PT, R3.reuse, 0x80, P3 ;  /* 0x000000800300780c */ /* 0x040fe40001fa4270 */
[C---:B------:R-:W-:Y:S01]  /*6db0*/  ISETP.GT.AND P3, PT, R3.reuse, 0x88, P3 ;  /* 0x000000880300780c */ /* 0x040fe20001f64270 */
[----:B------:R1:W-:Y:S01]  /*6dc0*/  @P4 STG.E.U16 desc[UR36][R10.64+0x52], R71 ;  /* 0x000052470a004986 */ /* 0x0003e2000c101524 */
[----:B------:R-:W-:-:S02]  /*6dd0*/  ISETP.GT.AND P4, PT, R3, 0x80, P2 ;  /* 0x000000800300780c */ /* 0x000fc40001784270 */
[C---:B------:R-:W-:Y:S02]  /*6de0*/  ISETP.GT.AND P2, PT, R3.reuse, 0x88, P2 ;  /* 0x000000880300780c */ /* 0x040fe40001744270 */
[----:B------:R-:W-:Y:S02]  /*6df0*/  F2FP.BF16.F32.PACK_AB R29, RZ, R29 ;  /* 0x0000001dff1d723e */ /* 0x000fe400000010ff */
[----:B------:R-:W-:Y:S02]  /*6e00*/  F2FP.BF16.F32.PACK_AB R30, RZ, R30 ;  /* 0x0000001eff1e723e */ /* 0x000fe400000010ff */
[----:B------:R-:W-:Y:S01]  /*6e10*/  F2FP.BF16.F32.PACK_AB R31, RZ, R31 ;  /* 0x0000001fff1f723e */ /* 0x000fe200000010ff */
[----:B------:R1:W-:Y:S04]  /*6e20*/  @P5 STG.E.U16 desc[UR36][R6.64+0x40], R56 ;  /* 0x0000403806005986 */ /* 0x0003e8000c101524 */
[----:B------:R1:W-:Y:S01]  /*6e30*/  @P4 STG.E.U16 desc[UR36][R6.64+0x42], R57 ;  /* 0x0000423906004986 */ /* 0x0003e2000c101524 */
[----:B------:R-:W-:-:S02]  /*6e40*/  ISETP.GT.AND P4, PT, R3, 0x80, P0 ;  /* 0x000000800300780c */ /* 0x000fc40000784270 */
[C---:B------:R-:W-:Y:S01]  /*6e50*/  ISETP.GT.AND P0, PT, R3.reuse, 0x88, P0 ;  /* 0x000000880300780c */ /* 0x040fe20000704270 */
[----:B------:R1:W-:Y:S01]  /*6e60*/  @P3 STG.E.U16 desc[UR36][R12.64+0x40], R58 ;  /* 0x0000403a0c003986 */ /* 0x0003e2000c101524 */
[C---:B------:R-:W-:Y:S02]  /*6e70*/  ISETP.GT.AND P3, PT, R3.reuse, 0x80, P1 ;  /* 0x000000800300780c */ /* 0x040fe40000f64270 */
[----:B------:R-:W-:Y:S01]  /*6e80*/  ISETP.GT.AND P1, PT, R3, 0x88, P1 ;  /* 0x000000880300780c */ /* 0x000fe20000f24270 */
[----:B------:R1:W-:Y:S01]  /*6e90*/  @P2 STG.E.U16 desc[UR36][R12.64+0x42], R59 ;  /* 0x0000423b0c002986 */ /* 0x0003e2000c101524 */
[----:B------:R-:W-:-:S05]  /*6ea0*/  ISETP.GT.AND P2, PT, R4, 0x31, PT ;  /* 0x000000310400780c */ /* 0x000fca0003f44270 */
[----:B------:R1:W-:Y:S01]  /*6eb0*/  @P4 STG.E.U16 desc[UR36][R6.64+0x50], R60 ;  /* 0x0000503c06004986 */ /* 0x0003e2000c101524 */
[----:B------:R-:W-:-:S03]  /*6ec0*/  ISETP.GT.AND P4, PT, R3, RZ, P2 ;  /* 0x000000ff0300720c */ /* 0x000fc60001784270 */
[----:B------:R1:W-:Y:S01]  /*6ed0*/  @P3 STG.E.U16 desc[UR36][R6.64+0x52], R61 ;  /* 0x0000523d06003986 */ /* 0x0003e2000c101524 */
[----:B------:R-:W-:-:S03]  /*6ee0*/  ISETP.GT.AND P3, PT, R4, 0x30, PT ;  /* 0x000000300400780c */ /* 0x000fc60003f64270 */
[----:B------:R1:W-:Y:S01]  /*6ef0*/  @P0 STG.E.U16 desc[UR36][R12.64+0x50], R62 ;  /* 0x0000503e0c000986 */ /* 0x0003e2000c101524 */
[C---:B------:R-:W-:Y:S02]  /*6f00*/  ISETP.GT.AND P0, PT, R3.reuse, RZ, P3 ;  /* 0x000000ff0300720c */ /* 0x040fe40001f04270 */
[C---:B------:R-:W-:Y:S01]  /*6f10*/  ISETP.GT.AND P5, PT, R3.reuse, 0x8, P3 ;  /* 0x000000080300780c */ /* 0x040fe20001fa4270 */
[----:B------:R1:W-:Y:S01]  /*6f20*/  @P1 STG.E.U16 desc[UR36][R12.64+0x52], R63 ;  /* 0x0000523f0c001986 */ /* 0x0003e2000c101524 */
[----:B------:R-:W-:-:S03]  /*6f30*/  ISETP.GT.AND P1, PT, R3, 0x8, P2 ;  /* 0x000000080300780c */ /* 0x000fc60001724270 */
[----:B------:R1:W-:Y:S06]  /*6f40*/  @P4 STG.E.U16 desc[UR36][R8.64+0x62], R49 ;  /* 0x0000623108004986 */ /* 0x0003ec000c101524 */
[----:B------:R1:W-:Y:S01]  /*6f50*/  @P0 STG.E.U16 desc[UR36][R8.64+0x60], R48 ;  /* 0x0000603008000986 */ /* 0x0003e2000c101524 */
[----:B------:R-:W-:-:S03]  /*6f60*/  ISETP.GT.AND P0, PT, R4, 0x38, PT ;  /* 0x000000380400780c */ /* 0x000fc60003f04270 */
[----:B------:R1:W-:Y:S01]  /*6f70*/  @P1 STG.E.U16 desc[UR36][R10.64+0x62], R51 ;  /* 0x000062330a001986 */ /* 0x0003e2000c101524 */
[----:B------:R-:W-:-:S03]  /*6f80*/  ISETP.GT.AND P1, PT, R4, 0x39, PT ;  /* 0x000000390400780c */ /* 0x000fc60003f24270 */
[----:B------:R1:W-:Y:S01]  /*6f90*/  @P5 STG.E.U16 desc[UR36][R10.64+0x60], R50 ;  /* 0x000060320a005986 */ /* 0x0003e2000c101524 */
[C---:B------:R-:W-:Y:S02]  /*6fa0*/  ISETP.GT.AND P5, PT, R3.reuse, RZ, P0 ;  /* 0x000000ff0300720c */ /* 0x040fe400007a4270 */
[----:B------:R-:W-:-:S11]  /*6fb0*/  ISETP.GT.AND P4, PT, R3, RZ, P1 ;  /* 0x000000ff0300720c */ /* 0x000fd60000f84270 */
[----:B------:R1:W-:Y:S01]  /*6fc0*/  @P5 STG.E.U16 desc[UR36][R8.64+0x70], R52 ;  /* 0x0000703408005986 */ /* 0x0003e2000c101524 */
[----:B------:R-:W-:-:S03]  /*6fd0*/  ISETP.GT.AND P5, PT, R3, 0x8, P0 ;  /* 0x000000080300780c */ /* 0x000fc600007a4270 */
[----:B------:R1:W-:Y:S01]  /*6fe0*/  @P4 STG.E.U16 desc[UR36][R8.64+0x72], R53 ;  /* 0x0000723508004986 */ /* 0x0003e2000c101524 */
[----:B------:R-:W-:-:S09]  /*6ff0*/  ISETP.GT.AND P4, PT, R3, 0x8, P1 ;  /* 0x000000080300780c */ /* 0x000fd20000f84270 */
[----:B------:R1:W-:Y:S01]  /*7000*/  @P5 STG.E.U16 desc[UR36][R10.64+0x70], R54 ;  /* 0x000070360a005986 */ /* 0x0003e2000c101524 */
[C---:B------:R-:W-:Y:S02]  /*7010*/  ISETP.GT.AND P5, PT, R3.reuse, 0x80, P3 ;  /* 0x000000800300780c */ /* 0x040fe40001fa4270 */
[C---:B------:R-:W-:Y:S01]  /*7020*/  ISETP.GT.AND P3, PT, R3.reuse, 0x88, P3 ;  /* 0x000000880300780c */ /* 0x040fe20001f64270 */
[----:B------:R1:W-:Y:S01]  /*7030*/  @P4 STG.E.U16 desc[UR36][R10.64+0x72], R55 ;  /* 0x000072370a004986 */ /* 0x0003e2000c101524 */
[C---:B------:R-:W-:Y:S02]  /*7040*/  ISETP.GT.AND P4, PT, R3.reuse, 0x80, P2 ;  /* 0x000000800300780c */ /* 0x040fe40001784270 */
[----:B------:R-:W-:-:S07]  /*7050*/  ISETP.GT.AND P2, PT, R3, 0x88, P2 ;  /* 0x000000880300780c */ /* 0x000fce0001744270 */
[----:B------:R1:W-:Y:S04]  /*7060*/  @P5 STG.E.U16 desc[UR36][R6.64+0x60], R40 ;  /* 0x0000602806005986 */ /* 0x0003e8000c101524 */
[----:B------:R1:W-:Y:S01]  /*7070*/  @P4 STG.E.U16 desc[UR36][R6.64+0x62], R41 ;  /* 0x0000622906004986 */ /* 0x0003e2000c101524 */
[C---:B------:R-:W-:Y:S02]  /*7080*/  ISETP.GT.AND P4, PT, R3.reuse, 0x80, P0 ;  /* 0x000000800300780c */ /* 0x040fe40000784270 */
[C---:B------:R-:W-:Y:S01]  /*7090*/  ISETP.GT.AND P0, PT, R3.reuse, 0x88, P0 ;  /* 0x000000880300780c */ /* 0x040fe20000704270 */
[----:B------:R1:W-:Y:S01]  /*70a0*/  @P3 STG.E.U16 desc[UR36][R12.64+0x60], R42 ;  /* 0x0000602a0c003986 */ /* 0x0003e2000c101524 */
[C---:B------:R-:W-:Y:S02]  /*70b0*/  ISETP.GT.AND P3, PT, R3.reuse, 0x80, P1 ;  /* 0x000000800300780c */ /* 0x040fe40000f64270 */
[----:B------:R-:W-:Y:S01]  /*70c0*/  ISETP.GT.AND P1, PT, R3, 0x88, P1 ;  /* 0x000000880300780c */ /* 0x000fe20000f24270 */
[----:B------:R1:W-:Y:S06]  /*70d0*/  @P2 STG.E.U16 desc[UR36][R12.64+0x62], R43 ;  /* 0x0000622b0c002986 */ /* 0x0003ec000c101524 */
[----:B------:R1:W-:Y:S04]  /*70e0*/  @P4 STG.E.U16 desc[UR36][R6.64+0x70], R44 ;  /* 0x0000702c06004986 */ /* 0x0003e8000c101524 */
[----:B------:R1:W-:Y:S01]  /*70f0*/  @P3 STG.E.U16 desc[UR36][R6.64+0x72], R45 ;  /* 0x0000722d06003986 */ /* 0x0003e2000c101524 */
[----:B------:R-:W-:-:S03]  /*7100*/  ISETP.GT.AND P3, PT, R4, 0x40, PT ;  /* 0x000000400400780c */ /* 0x000fc60003f64270 */
[----:B------:R1:W-:Y:S01]  /*7110*/  @P0 STG.E.U16 desc[UR36][R12.64+0x70], R46 ;  /* 0x0000702e0c000986 */ /* 0x0003e2000c101524 */
[----:B------:R-:W-:Y:S02]  /*7120*/  ISETP.GT.AND P0, PT, R4, 0x41, PT ;  /* 0x000000410400780c */ /* 0x000fe40003f04270 */
[C---:B------:R-:W-:Y:S01]  /*7130*/  ISETP.GT.AND P4, PT, R3.reuse, 0x8, P3 ;  /* 0x000000080300780c */ /* 0x040fe20001f84270 */
[----:B------:R1:W-:Y:S01]  /*7140*/  @P1 STG.E.U16 desc[UR36][R12.64+0x72], R47 ;  /* 0x0000722f0c001986 */ /* 0x0003e2000c101524 */
[C---:B------:R-:W-:Y:S02]  /*7150*/  ISETP.GT.AND P1, PT, R3.reuse, RZ, P3 ;  /* 0x000000ff0300720c */ /* 0x040fe40001f24270 */
[C---:B------:R-:W-:Y:S02]  /*7160*/  ISETP.GT.AND P2, PT, R3.reuse, RZ, P0 ;  /* 0x000000ff0300720c */ /* 0x040fe40000744270 */
[----:B------:R-:W-:-:S09]  /*7170*/  ISETP.GT.AND P5, PT, R3, 0x8, P0 ;  /* 0x000000080300780c */ /* 0x000fd200007a4270 */
[----:B------:R1:W-:Y:S01]  /*7180*/  @P1 STG.E.U16 desc[UR36][R8.64+0x80], R32 ;  /* 0x0000802008001986 */ /* 0x0003e2000c101524 */
[----:B------:R-:W-:-:S03]  /*7190*/  ISETP.GT.AND P1, PT, R4, 0x48, PT ;  /* 0x000000480400780c */ /* 0x000fc60003f24270 */
[----:B------:R1:W-:Y:S01]  /*71a0*/  @P2 STG.E.U16 desc[UR36][R8.64+0x82], R33 ;  /* 0x0000822108002986 */ /* 0x0003e2000c101524 */
[----:B------:R-:W-:-:S03]  /*71b0*/  ISETP.GT.AND P2, PT, R4, 0x49, PT ;  /* 0x000000490400780c */ /* 0x000fc60003f44270 */
[----:B------:R1:W-:Y:S01]  /*71c0*/  @P4 STG.E.U16 desc[UR36][R10.64+0x80], R34 ;  /* 0x000080220a004986 */ /* 0x0003e2000c101524 */
[----:B------:R-:W-:-:S03]  /*71d0*/  ISETP.GT.AND P4, PT, R3, RZ, P2 ;  /* 0x000000ff0300720c */ /* 0x000fc60001784270 */
[----:B------:R1:W-:Y:S01]  /*71e0*/  @P5 STG.E.U16 desc[UR36][R10.64+0x82], R35 ;  /* 0x000082230a005986 */ /* 0x0003e2000c101524 */
[----:B------:R-:W-:-:S09]  /*71f0*/  ISETP.GT.AND P5, PT, R3, RZ, P1 ;  /* 0x000000ff0300720c */ /* 0x000fd20000fa4270 */
        /* <DEDUP_REMOVED lines=10> */
[----:B------:R1:W-:Y:S01]  /*72a0*/  @P4 STG.E.U16 desc[UR36][R6.64+0x80], R24 ;  /* 0x0000801806004986 */ /* 0x0003e2000c101524 */
[C---:B------:R-:W-:Y:S02]  /*72b0*/  ISETP.GT.AND P4, PT, R3.reuse, 0x80, P1 ;  /* 0x000000800300780c */ /* 0x040fe40000f84270 */
[C---:B------:R-:W-:Y:S01]  /*72c0*/  ISETP.GT.AND P1, PT, R3.reuse, 0x88, P1 ;  /* 0x000000880300780c */ /* 0x040fe20000f24270 */
[----:B------:R1:W-:Y:S01]  /*72d0*/  @P5 STG.E.U16 desc[UR36][R6.64+0x82], R25 ;  /* 0x0000821906005986 */ /* 0x0003e2000c101524 */
[C---:B------:R-:W-:Y:S02]  /*72e0*/  ISETP.GT.AND P5, PT, R3.reuse, 0x80, P2 ;  /* 0x000000800300780c */ /* 0x040fe400017a4270 */
[----:B------:R-:W-:Y:S01]  /*72f0*/  ISETP.GT.AND P2, PT, R3, 0x88, P2 ;  /* 0x000000880300780c */ /* 0x000fe20001744270 */
[----:B------:R1:W-:Y:S04]  /*7300*/  @P3 STG.E.U16 desc[UR36][R12.64+0x80], R26 ;  /* 0x0000801a0c003986 */ /* 0x0003e8000c101524 */
[----:B------:R1:W-:Y:S04]  /*7310*/  @P0 STG.E.U16 desc[UR36][R12.64+0x82], R27 ;  /* 0x0000821b0c000986 */ /* 0x0003e8000c101524 */
[----:B------:R1:W-:Y:S04]  /*7320*/  @P4 STG.E.U16 desc[UR36][R6.64+0x90], R28 ;  /* 0x0000901c06004986 */ /* 0x0003e8000c101524 */
[----:B------:R1:W-:Y:S04]  /*7330*/  @P5 STG.E.U16 desc[UR36][R6.64+0x92], R29 ;  /* 0x0000921d06005986 */ /* 0x0003e8000c101524 */
[----:B------:R1:W-:Y:S04]  /*7340*/  @P1 STG.E.U16 desc[UR36][R12.64+0x90], R30 ;  /* 0x0000901e0c001986 */ /* 0x0003e8000c101524 */
[----:B------:R1:W-:Y:S02]  /*7350*/  @P2 STG.E.U16 desc[UR36][R12.64+0x92], R31 ;  /* 0x0000921f0c002986 */ /* 0x0003e4000c101524 */
.L_x_185:
[----:B------:R-:W-:Y:S05]  /*7360*/  BSYNC B0 ;  /* 0x0000000000007941 */ /* 0x000fea0003800000 */
.L_x_29:
[----:B------:R-:W-:Y:S01]  /*7370*/  ULDC UR4, c[0x0][0xc] ;  /* 0x0000030000047ab9 */ /* 0x000fe20000000800 */
[----:B------:R-:W-:Y:S01]  /*7380*/  ULDC UR5, c[0x0][0x10] ;  /* 0x0000040000057ab9 */ /* 0x000fe20000000800 */
[----:B------:R-:W2:Y:S01]  /*7390*/  LDC R3, c[0x0][0x14] ;  /* 0x00000500ff037b82 */ /* 0x000ea20000000800 */
[----:B------:R-:W-:Y:S01]  /*73a0*/  UIMAD.WIDE.U32 UR4, UR4, UR5, URZ ;  /* 0x00000005040472a5 */ /* 0x000fe2000f8e003f */
[----:B------:R-:W-:Y:S02]  /*73b0*/  IMAD.MOV.U32 R107, RZ, RZ, -0x1 ;  /* 0xffffffffff6b7424 */ /* 0x000fe400078e00ff */
[----:B------:R-:W-:-:S03]  /*73c0*/  IMAD.MOV.U32 R23, RZ, RZ, -0x1 ;  /* 0xffffffffff177424 */ /* 0x000fc600078e00ff */
[----:B--2---:R-:W-:-:S04]  /*73d0*/  IMAD.WIDE.U32 R16, R3, UR4, R16 ;  /* 0x0000000403107c25 */ /* 0x004fc8000f8e0010 */
[----:B------:R-:W-:Y:S01]  /*73e0*/  IMAD R3, R3, UR5, RZ ;  /* 0x0000000503037c24 */ /* 0x000fe2000f8e02ff */
[----:B------:R-:W-:Y:S02]  /*73f0*/  ULDC.64 UR4, c[0x0][0x650] ;  /* 0x0001940000047ab9 */ /* 0x000fe40000000a00 */
[----:B------:R-:W-:Y:S01]  /*7400*/  ISETP.GE.U32.AND P0, PT, R16, UR4, PT ;  /* 0x0000000410007c0c */ /* 0x000fe2000bf06070 */
[--C-:B------:R-:W-:Y:S01]  /*7410*/  IMAD.IADD R17, R17, 0x1, R3.reuse ;  /* 0x0000000111117824 */ /* 0x100fe200078e0203 */
[----:B------:R-:W-:-:S04]  /*7420*/  PRMT R3, RZ, 0x7610, R3 ;  /* 0x00007610ff037816 */ /* 0x000fc80000000003 */
[----:B------:R-:W-:-:S13]  /*7430*/  ISETP.GE.U32.AND.EX P0, PT, R17, UR5, PT, P0 ;  /* 0x0000000511007c0c */ /* 0x000fda000bf06100 */
[----:B------:R-:W-:Y:S05]  /*7440*/  @P0 BRA `(.L_x_186) ;  /* 0x0000000400640947 */ /* 0x000fea0003800000 */
[----:B-1-3--:R-:W1:Y:S01]  /*7450*/  S2R R12, SR_CTAID.X ;  /* 0x00000000000c7919 */ /* 0x00ae620000002500 */
[----:B0-----:R-:W0:Y:S01]  /*7460*/  LDC.64 R10, c[0x0][0x628] ;  /* 0x00018a00ff0a7b82 */ /* 0x001e220000000a00 */
[----:B------:R-:W-:Y:S01]  /*7470*/  ULDC UR4, c[0x0][0x150] ;  /* 0x0000540000047ab9 */ /* 0x000fe20000000800 */
[----:B------:R-:W-:Y:S01]  /*7480*/  IMAD.MOV.U32 R8, RZ, RZ, R16 ;  /* 0x000000ffff087224 */ /* 0x000fe200078e0010 */
[----:B------:R-:W2:Y:S01]  /*7490*/  S2R R24, SR_CTAID.Y ;  /* 0x0000000000187919 */ /* 0x000ea20000002600 */
[----:B------:R-:W-:-:S04]  /*74a0*/  IMAD.MOV.U32 R9, RZ, RZ, R17 ;  /* 0x000000ffff097224 */ /* 0x000fc800078e0011 */
[----:B------:R-:W3:Y:S08]  /*74b0*/  LDC R21, c[0x0][0x144] ;  /* 0x00005100ff157b82 */ /* 0x000ef00000000800 */
[----:B------:R-:W2:Y:S08]  /*74c0*/  LDC R0, c[0x0][0x630] ;  /* 0x00018c00ff007b82 */ /* 0x000eb00000000800 */
[----:B----4-:R-:W4:Y:S01]  /*74d0*/  LDC.64 R14, c[0x0][0x620] ;  /* 0x00018800ff0e7b82 */ /* 0x010f220000000a00 */
[----:B0-----:R-:W-:-:S04]  /*74e0*/  ISETP.NE.U32.AND P0, PT, R10, RZ, PT ;  /* 0x000000ff0a00720c */ /* 0x001fc80003f05070 */
[----:B------:R-:W-:Y:S02]  /*74f0*/  ISETP.NE.AND.EX P0, PT, R11, RZ, PT, P0 ;  /* 0x000000ff0b00720c */ /* 0x000fe40003f05300 */
[----:B-1----:R-:W-:-:S05]  /*7500*/  I2FP.F32.U32 R3, R12 ;  /* 0x0000000c00037245 */ /* 0x002fca0000201000 */
[----:B------:R-:W-:-:S04]  /*7510*/  FMUL R3, R3, UR4 ;  /* 0x0000000403037c20 */ /* 0x000fc80008400000 */
[----:B------:R0:W1:Y:S02]  /*7520*/  F2I.U32.TRUNC.NTZ R20, R3 ;  /* 0x0000000300147305 */ /* 0x000064000020f000 */
[----:B--23--:R-:W-:Y:S05]  /*7530*/  @!P0 BRA `(.L_x_187) ;  /* 0x0000000000288947 */ /* 0x00cfea0003800000 */
[----:B0-----:R-:W0:Y:S02]  /*7540*/  LDC R3, c[0x0][0x634] ;  /* 0x00018d00ff037b82 */ /* 0x001e240000000800 */
        /* <DEDUP_REMOVED lines=9> */
.L_x_187:
[----:B------:R-:W2:Y:S01]  /*75e0*/  LDC.64 R28, c[0x0][0x640] ;  /* 0x00019000ff1c7b82 */ /* 0x000ea20000000a00 */
[-CC-:B------:R-:W-:Y:S01]  /*75f0*/  SHF.R.U64 R23, R8, R0.reuse, R9.reuse ;  /* 0x0000000008177219 */ /* 0x180fe20000001209 */
[----:B-1----:R-:W-:Y:S01]  /*7600*/  IMAD.MOV R20, RZ, RZ, -R20 ;  /* 0x000000ffff147224 */ /* 0x002fe200078e0a14 */
[----:B------:R-:W-:Y:S01]  /*7610*/  SHF.R.U32.HI R0, RZ, R0, R9 ;  /* 0x00000000ff007219 */ /* 0x000fe20000011609 */
[----:B------:R-:W-:Y:S01]  /*7620*/  ULDC UR4, c[0x0][0x154] ;  /* 0x0000550000047ab9 */ /* 0x000fe20000000800 */
[----:B0-----:R-:W-:Y:S01]  /*7630*/  IADD3 R3, P0, RZ, -R23, RZ ;  /* 0x80000017ff037210 */ /* 0x001fe20007f1e0ff */
[----:B------:R-:W-:Y:S02]  /*7640*/  IMAD R21, R21, R20, R12 ;  /* 0x0000001415157224 */ /* 0x000fe400078e020c */
[----:B------:R-:W0:Y:S01]  /*7650*/  LDC R6, c[0x0][0x618] ;  /* 0x00018600ff067b82 */ /* 0x000e220000000800 */
[----:B------:R-:W-:Y:S02]  /*7660*/  IMAD.MOV.U32 R7, RZ, RZ, 0x1 ;  /* 0x00000001ff077424 */ /* 0x000fe400078e00ff */
[----:B------:R-:W-:-:S04]  /*7670*/  IMAD.X R5, RZ, RZ, ~R0, P0 ;  /* 0x000000ffff057224 */ /* 0x000fc800000e0e00 */
[-C--:B----4-:R-:W-:Y:S01]  /*7680*/  IMAD R0, R5, R14.reuse, RZ ;  /* 0x0000000e05007224 */ /* 0x090fe200078e02ff */
[----:B------:R-:W1:Y:S01]  /*7690*/  LDC R8, c[0x0][0x608] ;  /* 0x00018200ff087b82 */ /* 0x000e620000000800 */
[----:B------:R-:W-:-:S04]  /*76a0*/  IMAD.WIDE.U32 R4, R3, R14, R16 ;  /* 0x0000000e03047225 */ /* 0x000fc800078e0010 */
[----:B------:R-:W-:Y:S01]  /*76b0*/  IMAD R3, R3, R15, R0 ;  /* 0x0000000f03037224 */ /* 0x000fe200078e0200 */
[----:B------:R-:W-:Y:S02]  /*76c0*/  I2FP.F32.U32 R0, R24 ;  /* 0x0000001800007245 */ /* 0x000fe40000201000 */
[----:B------:R-:W3:Y:S01]  /*76d0*/  LDC R26, c[0x0][0x658] ;  /* 0x00019600ff1a7b82 */ /* 0x000ee20000000800 */
[----:B------:R-:W-:Y:S01]  /*76e0*/  IMAD.IADD R3, R5, 0x1, R3 ;  /* 0x0000000105037824 */ /* 0x000fe200078e0203 */
[----:B--2---:R-:W-:Y:S01]  /*76f0*/  ISETP.NE.U32.AND P0, PT, R28, RZ, PT ;  /* 0x000000ff1c00720c */ /* 0x004fe20003f05070 */
[----:B------:R-:W-:Y:S01]  /*7700*/  FMUL R0, R0, UR4 ;  /* 0x0000000400007c20 */ /* 0x000fe20008400000 */
[----:B------:R-:W-:Y:S02]  /*7710*/  IMAD.MOV.U32 R5, RZ, RZ, -0x1 ;  /* 0xffffffffff057424 */ /* 0x000fe400078e00ff */
[----:B------:R-:W-:Y:S01]  /*7720*/  ISETP.NE.AND.EX P0, PT, R29, RZ, PT, P0 ;  /* 0x000000ff1d00720c */ /* 0x000fe20003f05300 */
[----:B------:R2:W4:Y:S01]  /*7730*/  F2I.U32.TRUNC.NTZ R13, R0 ;  /* 0x00000000000d7305 */ /* 0x000522000020f000 */
[----:B------:R-:W2:Y:S01]  /*7740*/  LDC R15, c[0x0][0x148] ;  /* 0x00005200ff0f7b82 */ /* 0x000ea20000000800 */
[----:B0-----:R-:W-:-:S02]  /*7750*/  SHF.R.U64 R12, R4, R6, R3 ;  /* 0x00000006040c7219 */ /* 0x001fc40000001203 */
[----:B------:R-:W-:-:S05]  /*7760*/  SHF.R.U32.HI R3, RZ, R6, R3 ;  /* 0x00000006ff037219 */ /* 0x000fca0000011603 */
[----:B------:R-:W0:Y:S01]  /*7770*/  LDC R20, c[0x0][0x600] ;  /* 0x00018000ff147b82 */ /* 0x000e220000000800 */
[-CC-:B-1----:R-:W-:Y:S02]  /*7780*/  SHF.R.U64 R10, R12, R8.reuse, R3.reuse ;  /* 0x000000080c0a7219 */ /* 0x182fe40000001203 */
[----:B------:R-:W-:-:S05]  /*7790*/  SHF.R.U32.HI R3, RZ, R8, R3 ;  /* 0x00000008ff037219 */ /* 0x000fca0000011603 */
[----:B------:R-:W1:Y:S01]  /*77a0*/  LDC R27, c[0x0][0x648] ;  /* 0x00019200ff1b7b82 */ /* 0x000e620000000800 */
[-C--:B---3--:R-:W-:Y:S02]  /*77b0*/  SHF.L.U32 R4, R5, R26.reuse, RZ ;  /* 0x0000001a05047219 */ /* 0x088fe400000006ff */
[-CC-:B------:R-:W-:Y:S02]  /*77c0*/  SHF.R.U64 R14, R10, R26.reuse, R3.reuse ;  /* 0x0000001a0a0e7219 */ /* 0x180fe40000001203 */
[----:B------:R-:W-:Y:S02]  /*77d0*/  SHF.R.U32.HI R5, RZ, R26, R3 ;  /* 0x0000001aff057219 */ /* 0x000fe40000011603 */
[----:B------:R-:W-:Y:S01]  /*77e0*/  LOP3.LUT R25, RZ, R4, RZ, 0x33, !PT ;  /* 0x00000004ff197212 */ /* 0x000fe200078e33ff */
[----:B------:R-:W3:Y:S01]  /*77f0*/  LDC R30, c[0x0][0x638] ;  /* 0x00018e00ff1e7b82 */ /* 0x000ee20000000800 */
[----:B------:R-:W-:Y:S01]  /*7800*/  SHF.L.U32 R26, R7, R26, RZ ;  /* 0x0000001a071a7219 */ /* 0x000fe200000006ff */
[----:B------:R-:W-:-:S06]  /*7810*/  IMAD.MOV.U32 R4, RZ, RZ, R14 ;  /* 0x000000ffff047224 */ /* 0x000fcc00078e000e */
[----:B------:R-:W0:Y:S01]  /*7820*/  LDC R31, c[0x0][0x610] ;  /* 0x00018400ff1f7b82 */ /* 0x000e220000000800 */
[----:B----4-:R-:W-:Y:S05]  /*7830*/  @!P0 BRA `(.L_x_188) ;  /* 0x0000000000288947 */ /* 0x010fea0003800000 */
[----:B------:R-:W4:Y:S02]  /*7840*/  LDC R3, c[0x0][0x64c] ;  /* 0x00019300ff037b82 */ /* 0x000f240000000800 */
[----:B----4-:R-:W-:-:S05]  /*7850*/  IADD3 R3, P0, R14, R3, RZ ;  /* 0x000000030e037210 */ /* 0x010fca0007f1e0ff */
        /* <DEDUP_REMOVED lines=8> */
.L_x_188:
[----:B------:R-:W-:Y:S01]  /*78e0*/  ISETP.NE.AND P0, PT, R2, 0x1, PT ;  /* 0x000000010200780c */ /* 0x000fe20003f05270 */
[----:B0-----:R-:W-:Y:S01]  /*78f0*/  VIADD R7, R20, 0xffffffff ;  /* 0xffffffff14077836 */ /* 0x001fe20000000000 */
[----:B-12---:R-:W-:Y:S01]  /*7900*/  SHF.R.U64 R0, R4, R27, R5 ;  /* 0x0000001b04007219 */ /* 0x006fe20000001205 */
[----:B------:R-:W-:Y:S01]  /*7910*/  IMAD.MOV R13, RZ, RZ, -R13 ;  /* 0x000000ffff0d7224 */ /* 0x000fe200078e0a0d */
[----:B------:R-:W-:Y:S01]  /*7920*/  LOP3.LUT R5, R10, R25, RZ, 0xc0, !PT ;  /* 0x000000190a057212 */ /* 0x000fe200078ec0ff */
[----:B------:R-:W-:Y:S01]  /*7930*/  IMAD.MOV.U32 R4, RZ, RZ, 0x1 ;  /* 0x00000001ff047424 */ /* 0x000fe200078e00ff */
[----:B------:R-:W-:Y:S01]  /*7940*/  LOP3.LUT R12, R12, R7, RZ, 0xc0, !PT ;  /* 0x000000070c0c7212 */ /* 0x000fe200078ec0ff */
[----:B------:R-:W-:Y:S02]  /*7950*/  IMAD.MOV R3, RZ, RZ, -R0 ;  /* 0x000000ffff037224 */ /* 0x000fe400078e0a00 */
[----:B------:R-:W-:Y:S02]  /*7960*/  IMAD R0, R26, R0, R5 ;  /* 0x000000001a007224 */ /* 0x000fe400078e0205 */
[----:B---3--:R-:W-:-:S02]  /*7970*/  IMAD R3, R3, R30, R14 ;  /* 0x0000001e03037224 */ /* 0x008fc400078e020e */
[----:B------:R-:W-:Y:S02]  /*7980*/  @P0 IMAD R21, R15, R13, R24 ;  /* 0x0000000d0f150224 */ /* 0x000fe400078e0218 */
[----:B------:R-:W-:Y:S01]  /*7990*/  IMAD R5, R3, R20, R12 ;  /* 0x0000001403057224 */ /* 0x000fe200078e020c */
[----:B------:R-:W-:Y:S01]  /*79a0*/  PRMT R3, R4, 0x7610, R3 ;  /* 0x0000761004037816 */ /* 0x000fe20000000003 */
[----:B------:R-:W-:-:S05]  /*79b0*/  IMAD R0, R0, R31, R21 ;  /* 0x0000001f00007224 */ /* 0x000fca00078e0215 */
[----:B------:R-:W-:Y:S02]  /*79c0*/  SEL R107, R5, R0, !P0 ;  /* 0x00000000056b7207 */ /* 0x000fe40004000000 */
[----:B------:R-:W-:-:S07]  /*79d0*/  SEL R0, R0, R5, !P0 ;  /* 0x0000000500007207 */ /* 0x000fce0004000000 */
.L_x_186:
[----:B------:R-:W-:Y:S01]  /*79e0*/  LOP3.LUT P0, RZ, R3, 0xff, RZ, 0xc0, !PT ;  /* 0x000000ff03ff7812 */ /* 0x000fe2000780c0ff */
[----:B------:R-:W-:-:S12]  /*79f0*/  IMAD.MOV.U32 R106, RZ, RZ, R0 ;  /* 0x000000ffff6a7224 */ /* 0x000fd800078e0000 */
[----:B------:R-:W-:Y:S05]  /*7a00*/  @P0 BRA `(.L_x_189) ;  /* 0xffffff9800040947 */ /* 0x000fea000383ffff */
[----:B------:R-:W-:Y:S05]  /*7a10*/  EXIT ;  /* 0x000000000000794d */ /* 0x000fea0003800000 */
.L_x_4:
[----:B0-----:R-:W-:Y:S01]  /*7a20*/  ULDC.64 UR4, c[0x0][0x650] ;  /* 0x0001940000047ab9 */ /* 0x001fe20000000a00 */
        /* <DEDUP_REMOVED lines=25> */
.L_x_191:
[--C-:B------:R-:W-:Y:S01]  /*7bc0*/  SHF.R.U64 R12, R10, R14, R11.reuse ;  /* 0x0000000e0a0c7219 */ /* 0x100fe2000000120b */
[----:B------:R-:W0:Y:S01]  /*7bd0*/  LDC R22, c[0x0][0x618] ;  /* 0x00018600ff167b82 */ /* 0x000e220000000800 */
[----:B------:R-:W-:Y:S01]  /*7be0*/  I2FP.F32.U32 R6, R4 ;  /* 0x0000000400067245 */ /* 0x000fe20000201000 */
[----:B------:R-:W-:Y:S01]  /*7bf0*/  ULDC UR4, c[0x0][0x150] ;  /* 0x0000540000047ab9 */ /* 0x000fe20000000800 */
[----:B------:R-:W-:Y:S02]  /*7c00*/  SHF.R.U32.HI R5, RZ, R14, R11 ;  /* 0x0000000eff057219 */ /* 0x000fe4000001160b */
[----:B------:R-:W-:Y:S01]  /*7c10*/  IADD3 R9, P0, RZ, -R12, RZ ;  /* 0x8000000cff097210 */ /* 0x000fe20007f1e0ff */
[----:B------:R-:W-:Y:S01]  /*7c20*/  FMUL R11, R6, UR4 ;  /* 0x00000004060b7c20 */ /* 0x000fe20008400000 */
[----:B------:R-:W-:Y:S01]  /*7c30*/  ULDC UR4, c[0x0][0x154] ;  /* 0x0000550000047ab9 */ /* 0x000fe20000000800 */
[----:B------:R-:W1:Y:S02]  /*7c40*/  LDC.64 R24, c[0x0][0x640] ;  /* 0x00019000ff187b82 */ /* 0x000e640000000a00 */
[----:B------:R-:W-:-:S02]  /*7c50*/  IMAD.X R5, RZ, RZ, ~R5, P0 ;  /* 0x000000ffff057224 */ /* 0x000fc400000e0e05 */
[----:B------:R-:W2:Y:S01]  /*7c60*/  F2I.U32.TRUNC.NTZ R11, R11 ;  /* 0x0000000b000b7305 */ /* 0x000ea2000020f000 */
[----:B------:R-:W-:-:S03]  /*7c70*/  IMAD.WIDE.U32 R6, R9, R20, R16 ;  /* 0x0000001409067225 */ /* 0x000fc600078e0010 */
[----:B------:R-:W3:Y:S01]  /*7c80*/  LDC R13, c[0x0][0x144] ;  /* 0x00005100ff0d7b82 */ /* 0x000ee20000000800 */
[----:B------:R-:W-:-:S04]  /*7c90*/  IMAD R8, R5, R20, RZ ;  /* 0x0000001405087224 */ /* 0x000fc800078e02ff */
[----:B------:R-:W-:Y:S02]  /*7ca0*/  IMAD R5, R9, R21, R8 ;  /* 0x0000001509057224 */ /* 0x000fe400078e0208 */
[----:B------:R-:W-:Y:S01]  /*7cb0*/  IMAD.MOV.U32 R8, RZ, RZ, -0x1 ;  /* 0xffffffffff087424 */ /* 0x000fe200078e00ff */
[----:B------:R-:W4:Y:S01]  /*7cc0*/  LDC R14, c[0x0][0x608] ;  /* 0x00018200ff0e7b82 */ /* 0x000f220000000800 */
[----:B------:R-:W-:Y:S01]  /*7cd0*/  IMAD.IADD R5, R7, 0x1, R5 ;  /* 0x0000000107057824 */ /* 0x000fe200078e0205 */
[----:B------:R-:W-:-:S04]  /*7ce0*/  I2FP.F32.U32 R7, R3 ;  /* 0x0000000300077245 */ /* 0x000fc80000201000 */
[-C--:B0-----:R-:W-:Y:S01]  /*7cf0*/  SHF.R.U64 R10, R6, R22.reuse, R5 ;  /* 0x00000016060a7219 */ /* 0x081fe20000001205 */
[----:B--2---:R-:W-:Y:S01]  /*7d00*/  IMAD.MOV R6, RZ, RZ, -R11 ;  /* 0x000000ffff067224 */ /* 0x004fe200078e0a0b */
[----:B------:R-:W0:Y:S01]  /*7d10*/  LDC R9, c[0x0][0x658] ;  /* 0x00019600ff097b82 */ /* 0x000e220000000800 */
[----:B-1----:R-:W-:Y:S01]  /*7d20*/  ISETP.NE.U32.AND P0, PT, R24, RZ, PT ;  /* 0x000000ff1800720c */ /* 0x002fe20003f05070 */
[----:B------:R-:W-:Y:S01]  /*7d30*/  FMUL R7, R7, UR4 ;  /* 0x0000000407077c20 */ /* 0x000fe20008400000 */
[----:B------:R-:W-:Y:S02]  /*7d40*/  SHF.R.U32.HI R5, RZ, R22, R5 ;  /* 0x00000016ff057219 */ /* 0x000fe40000011605 */
[----:B------:R-:W-:-:S03]  /*7d50*/  ISETP.NE.AND.EX P0, PT, R25, RZ, PT, P0 ;  /* 0x000000ff1900720c */ /* 0x000fc60003f05300 */
[----:B------:R-:W1:Y:S01]  /*7d60*/  LDC R20, c[0x0][0x148] ;  /* 0x00005200ff147b82 */ /* 0x000e620000000800 */
[----:B---3--:R-:W-:Y:S02]  /*7d70*/  IMAD R23, R13, R6, R4 ;  /* 0x000000060d177224 */ /* 0x008fe400078e0204 */
[----:B------:R-:W-:-:S05]  /*7d80*/  IMAD.MOV.U32 R6, RZ, RZ, 0x1 ;  /* 0x00000001ff067424 */ /* 0x000fca00078e00ff */
[----:B------:R-:W2:Y:S01]  /*7d90*/  LDC R21, c[0x0][0x600] ;  /* 0x00018000ff157b82 */ /* 0x000ea20000000800 */
[-CC-:B----4-:R-:W-:Y:S02]  /*7da0*/  SHF.R.U64 R13, R10, R14.reuse, R5.reuse ;  /* 0x0000000e0a0d7219 */ /* 0x190fe40000001205 */
[----:B------:R-:W-:Y:S02]  /*7db0*/  SHF.R.U32.HI R4, RZ, R14, R5 ;  /* 0x0000000eff047219 */ /* 0x000fe40000011605 */
[----:B------:R3:W4:Y:S03]  /*7dc0*/  F2I.U32.TRUNC.NTZ R14, R7 ;  /* 0x00000007000e7305 */ /* 0x000726000020f000 */
[----:B------:R-:W1:Y:S01]  /*7dd0*/  LDC R26, c[0x0][0x648] ;  /* 0x00019200ff1a7b82 */ /* 0x000e620000000800 */
[-C--:B0-----:R-:W-:Y:S02]  /*7de0*/  SHF.R.U64 R15, R13, R9.reuse, R4 ;  /* 0x000000090d0f7219 */ /* 0x081fe40000001204 */
[----:B------:R-:W-:-:S02]  /*7df0*/  SHF.L.U32 R8, R8, R9, RZ ;  /* 0x0000000908087219 */ /* 0x000fc400000006ff */
[-C--:B------:R-:W-:Y:S01]  /*7e00*/  SHF.R.U32.HI R5, RZ, R9.reuse, R4 ;  /* 0x00000009ff057219 */ /* 0x080fe20000011604 */
[----:B------:R-:W-:Y:S01]  /*7e10*/  IMAD.MOV.U32 R4, RZ, RZ, R15 ;  /* 0x000000ffff047224 */ /* 0x000fe200078e000f */
[----:B------:R-:W-:Y:S01]  /*7e20*/  SHF.L.U32 R22, R6, R9, RZ ;  /* 0x0000000906167219 */ /* 0x000fe200000006ff */
[----:B------:R-:W0:Y:S01]  /*7e30*/  LDC R27, c[0x0][0x638] ;  /* 0x00018e00ff1b7b82 */ /* 0x000e220000000800 */
[----:B------:R-:W-:-:S07]  /*7e40*/  LOP3.LUT R28, RZ, R8, RZ, 0x33, !PT ;  /* 0x00000008ff1c7212 */ /* 0x000fce00078e33ff */
        /* <DEDUP_REMOVED lines=12> */
.L_x_192:
[----:B------:R-:W-:Y:S01]  /*7f10*/  ISETP.NE.AND P0, PT, R2, 0x1, PT ;  /* 0x000000010200780c */ /* 0x000fe20003f05270 */
[----:B--2---:R-:W-:Y:S01]  /*7f20*/  VIADD R7, R21, 0xffffffff ;  /* 0xffffffff15077836 */ /* 0x004fe20000000000 */
[----:B-1----:R-:W-:Y:S01]  /*7f30*/  SHF.R.U64 R5, R4, R26, R5 ;  /* 0x0000001a04057219 */ /* 0x002fe20000001205 */
[----:B------:R-:W-:Y:S01]  /*7f40*/  IMAD.MOV R14, RZ, RZ, -R14 ;  /* 0x000000ffff0e7224 */ /* 0x000fe200078e0a0e */
[----:B------:R-:W-:Y:S01]  /*7f50*/  LOP3.LUT R4, R13, R28, RZ, 0xc0, !PT ;  /* 0x0000001c0d047212 */ /* 0x000fe200078ec0ff */
[----:B------:R-:W-:Y:S01]  /*7f60*/  IMAD.MOV.U32 R8, RZ, RZ, R12 ;  /* 0x000000ffff087224 */ /* 0x000fe200078e000c */
[----:B------:R-:W-:Y:S01]  /*7f70*/  LOP3.LUT R10, R10, R7, RZ, 0xc0, !PT ;  /* 0x000000070a0a7212 */ /* 0x000fe200078ec0ff */
[----:B------:R-:W-:Y:S02]  /*7f80*/  IMAD.MOV R6, RZ, RZ, -R5 ;  /* 0x000000ffff067224 */ /* 0x000fe400078e0a05 */
[----:B------:R-:W-:-:S04]  /*7f90*/  IMAD R4, R22, R5, R4 ;  /* 0x0000000516047224 */ /* 0x000fc800078e0204 */
[----:B------:R-:W-:Y:S02]  /*7fa0*/  @P0 IMAD R23, R20, R14, R3 ;  /* 0x0000000e14170224 */ /* 0x000fe400078e0203 */
[----:B0-----:R-:W-:Y:S02]  /*7fb0*/  IMAD R3, R6, R27, R15 ;  /* 0x0000001b06037224 */ /* 0x001fe400078e020f */
[----:B------:R-:W-:Y:S02]  /*7fc0*/  IMAD R7, R4, R29, R23 ;  /* 0x0000001d04077224 */ /* 0x000fe400078e0217 */
[----:B------:R-:W-:Y:S02]  /*7fd0*/  IMAD R4, R3, R21, R10 ;  /* 0x0000001503047224 */ /* 0x000fe400078e020a */
[----:B------:R-:W-:-:S03]  /*7fe0*/  IMAD.MOV.U32 R6, RZ, RZ, 0x1 ;  /* 0x00000001ff067424 */ /* 0x000fc600078e00ff */
[----:B------:R-:W-:Y:S02]  /*7ff0*/  SEL R9, R4, R7, !P0 ;  /* 0x0000000704097207 */ /* 0x000fe40004000000 */
[----:B------:R-:W-:-:S07]  /*8000*/  SEL R7, R7, R4, !P0 ;  /* 0x0000000407077207 */ /* 0x000fce0004000000 */
.L_x_190:
[----:B------:R-:W-:-:S08]  /*8010*/  NOP ;  /* 0x0000000000007918 */ /* 0x000fd00000000000 */
[----:B------:R-:W0:-:S00]  /*8020*/  USETMAXREG.DEALLOC.CTAPOOL 0x28 ;  /* 0x00000028000079c8 */ /* 0x000e0000080e0500 */
[----:B0-----:R-:W-:-:S13]  /*8030*/  ISETP.NE.AND P0, PT, R0, RZ, PT ;  /* 0x000000ff0000720c */ /* 0x001fda0003f05270 */
[----:B------:R-:W-:Y:S05]  /*8040*/  @P0 EXIT ;  /* 0x000000000000094d */ /* 0x000fea0003800000 */
[----:B------:R-:W-:Y:S01]  /*8050*/  LOP3.LUT P0, RZ, R6, 0xff, RZ, 0xc0, !PT ;  /* 0x000000ff06ff7812 */ /* 0x000fe2000780c0ff */
[----:B------:R-:W-:Y:S02]  /*8060*/  IMAD.MOV.U32 R0, RZ, RZ, 0x1 ;  /* 0x00000001ff007424 */ /* 0x000fe400078e00ff */
[----:B------:R-:W-:-:S10]  /*8070*/  IMAD.MOV.U32 R12, RZ, RZ, RZ ;  /* 0x000000ffff0c7224 */ /* 0x000fd400078e00ff */
[----:B------:R-:W-:Y:S05]  /*8080*/  @!P0 BRA `(.L_x_193) ;  /* 0x0000000c00308947 */ /* 0x000fea0003800000 */
[----:B------:R-:W0:Y:S01]  /*8090*/  LDC R0, c[0x0][0x28c] ;  /* 0x0000a300ff007b82 */ /* 0x000e220000000800 */
[----:B------:R-:W-:Y:S01]  /*80a0*/  ULDC UR5, c[0x0][0x600] ;  /* 0x0001800000057ab9 */ /* 0x000fe20000000800 */
[----:B------:R-:W-:Y:S01]  /*80b0*/  ULDC UR4, c[0x0][0xc] ;  /* 0x0000030000047ab9 */ /* 0x000fe20000000800 */
[----:B------:R-:W-:Y:S01]  /*80c0*/  UIADD3 UR16, UR5, -0x1, URZ ;  /* 0xffffffff05107890 */ /* 0x000fe2000fffe03f */
[C---:B------:R-:W-:Y:S01]  /*80d0*/  LOP3.LUT P2, RZ, R18.reuse, 0x7f, RZ, 0xc0, !PT ;  /* 0x0000007f12ff7812 */ /* 0x040fe2000784c0ff */
[----:B------:R-:W-:Y:S01]  /*80e0*/  ULDC UR6, c[0x0][0x658] ;  /* 0x0001960000067ab9 */ /* 0x000fe20000000800 */
[----:B------:R-:W-:Y:S01]  /*80f0*/  ULDC UR5, c[0x0][0x10] ;  /* 0x0000040000057ab9 */ /* 0x000fe20000000800 */
[----:B------:R-:W-:Y:S01]  /*8100*/  UMOV UR7, 0xffffffff ;  /* 0xffffffff00077882 */ /* 0x000fe20000000000 */
[----:B------:R-:W-:Y:S01]  /*8110*/  UMOV UR8, 0x1 ;  /* 0x0000000100087882 */ /* 0x000fe20000000000 */
[----:B------:R-:W-:Y:S01]  /*8120*/  UIMAD.WIDE.U32 UR4, UR4, UR5, URZ ;  /* 0x00000005040472a5 */ /* 0x000fe2000f8e003f */
[----:B------:R-:W-:Y:S01]  /*8130*/  LOP3.LUT P0, RZ, R18, 0x1f, RZ, 0xc0, !PT ;  /* 0x0000001f12ff7812 */ /* 0x000fe2000780c0ff */
[----:B------:R-:W-:Y:S01]  /*8140*/  USHF.L.U32 UR7, UR7, UR6, URZ ;  /* 0x0000000607077299 */ /* 0x000fe2000800063f */
[----:B------:R-:W-:Y:S01]  /*8150*/  BSSY B0, `(.L_x_193) ;  /* 0x00000bf000007945 */ /* 0x000fe20003800000 */
[----:B------:R-:W-:Y:S01]  /*8160*/  USHF.L.U32 UR18, UR8, UR6, URZ ;  /* 0x0000000608127299 */ /* 0x000fe2000800063f */
[----:B------:R-:W-:Y:S01]  /*8170*/  IMAD.MOV.U32 R13, RZ, RZ, 0x1 ;  /* 0x00000001ff0d7424 */ /* 0x000fe200078e00ff */
[----:B------:R-:W-:Y:S01]  /*8180*/  LOP3.LUT R11, R19, 0x2, RZ, 0xfc, !PT ;  /* 0x00000002130b7812 */ /* 0x000fe200078efcff */
[----:B------:R-:W-:Y:S01]  /*8190*/  ULDC UR6, c[0x0][0x14] ;  /* 0x0000050000067ab9 */ /* 0x000fe20000000800 */
[----:B------:R-:W-:Y:S01]  /*81a0*/  PLOP3.LUT P0, PT, P0, P2, PT, 0x8a, 0x0 ;  /* 0x000000000000781c */ /* 0x000fe20000705172 */
[----:B------:R-:W-:Y:S01]  /*81b0*/  UIMAD.WIDE.U32 UR20, UR4, UR6, URZ ;  /* 0x00000006041472a5 */ /* 0x000fe2000f8e003f */
[----:B------:R-:W-:Y:S01]  /*81c0*/  IMAD.MOV.U32 R12, RZ, RZ, RZ ;  /* 0x000000ffff0c7224 */ /* 0x000fe200078e00ff */
[----:B------:R-:W-:-:S02]  /*81d0*/  UIMAD UR13, UR5, UR6, URZ ;  /* 0x00000006050d72a4 */ /* 0x000fc4000f8e023f */
[----:B------:R-:W-:Y:S01]  /*81e0*/  ULOP3.LUT UR17, URZ, UR7, URZ, 0x33, !UPT ;  /* 0x000000073f117292 */ /* 0x000fe2000f8e333f */
[----:B0-----:R-:W-:Y:S01]  /*81f0*/  VIADD R0, R0, 0xf ;  /* 0x0000000f00007836 */ /* 0x001fe20000000000 */
[----:B------:R-:W-:Y:S01]  /*8200*/  UIADD3 UR13, UR21, UR13, URZ ;  /* 0x0000000d150d7290 */ /* 0x000fe2000fffe03f */
[----:B------:R-:W-:-:S03]  /*8210*/  ULDC.64 UR22, c[0x0][0x198] ;  /* 0x0000660000167ab9 */ /* 0x000fc60000000a00 */
[----:B------:R-:W-:-:S04]  /*8220*/  SHF.R.S32.HI R3, RZ, 0x1f, R0 ;  /* 0x0000001fff037819 */ /* 0x000fc80000011400 */
[----:B------:R-:W-:Y:S01]  /*8230*/  LEA.HI R3, R3, R0, RZ, 0x4 ;  /* 0x0000000003037211 */ /* 0x000fe200078f20ff */
[----:B------:R-:W-:-:S03]  /*8240*/  IMAD.MOV.U32 R0, RZ, RZ, 0x1 ;  /* 0x00000001ff007424 */ /* 0x000fc600078e00ff */
[----:B------:R-:W-:-:S05]  /*8250*/  SHF.R.S32.HI R3, RZ, 0x4, R3 ;  /* 0x00000004ff037819 */ /* 0x000fca0000011403 */
[----:B------:R-:W-:-:S07]  /*8260*/  VIADD R10, R3, 0x1 ;  /* 0x00000001030a7836 */ /* 0x000fce0000000000 */
.L_x_205:
[----:B------:R-:W-:-:S03]  /*8270*/  UMOV UR4, 0xffffffff ;  /* 0xffffffff00047882 */ /* 0x000fc60000000000 */
[----:B------:R-:W-:Y:S05]  /*8280*/  BRA.DIV UR4, `(.L_x_194) ;  /* 0x0000001a04b47947 */ /* 0x000fea000b800000 */
[----:B------:R-:W-:-:S13]  /*8290*/  ELECT P6, URZ, PT ;  /* 0x00000000003f782f */ /* 0x000fda00038c0000 */
.L_x_238:
[----:B------:R-:W0:Y:S01]  /*82a0*/  LDC R4, c[0x0][0x28c] ;  /* 0x0000a300ff047b82 */ /* 0x000e220000000800 */
[----:B------:R-:W-:Y:S01]  /*82b0*/  BSSY B1, `(.L_x_195) ;  /* 0x0000037000017945 */ /* 0x000fe20003800000 */
[----:B0-----:R-:W-:-:S13]  /*82c0*/  ISETP.LT.OR P6, PT, R4, 0x1, !P6 ;  /* 0x000000010400780c */ /* 0x001fda00077c1670 */
[----:B------:R-:W-:Y:S05]  /*82d0*/  @P6 BRA `(.L_x_196) ;  /* 0x0000000000d06947 */ /* 0x000fea0003800000 */
[----:B------:R-:W-:Y:S02]  /*82e0*/  IMAD R15, R9, 0x50, RZ ;  /* 0x00000050090f7824 */ /* 0x000fe400078e02ff */
[----:B------:R-:W-:Y:S02]  /*82f0*/  IMAD R18, R7, 0xc0, RZ ;  /* 0x000000c007127824 */ /* 0x000fe400078e02ff */
[----:B------:R-:W-:Y:S02]  /*8300*/  IMAD.MOV.U32 R20, RZ, RZ, RZ ;  /* 0x000000ffff147224 */ /* 0x000fe400078e00ff */
[----:B------:R-:W-:Y:S02]  /*8310*/  IMAD.MOV.U32 R4, RZ, RZ, R10 ;  /* 0x000000ffff047224 */ /* 0x000fe400078e000a */
[----:B------:R-:W-:Y:S02]  /*8320*/  IMAD.MOV.U32 R5, RZ, RZ, R0 ;  /* 0x000000ffff057224 */ /* 0x000fe400078e0000 */
[----:B------:R-:W-:-:S07]  /*8330*/  IMAD.MOV.U32 R6, RZ, RZ, R12 ;  /* 0x000000ffff067224 */ /* 0x000fce00078e000c */
.L_x_200:
[----:B------:R-:W0:Y:S01]  /*8340*/  S2R R14, SR_CgaCtaId ;  /* 0x00000000000e7919 */ /* 0x000e220000008800 */
[----:B------:R-:W-:Y:S01]  /*8350*/  MOV R7, 0x400 ;  /* 0x0000040000077802 */ /* 0x000fe20000000f00 */
[----:B------:R-:W1:Y:S03]  /*8360*/  @!P2 LDC R9, c[0x0][0x500] ;  /* 0x00014000ff09ab82 */ /* 0x000e660000000800 */
[----:B0-----:R-:W-:Y:S02]  /*8370*/  LEA R21, R14, R7, 0x18 ;  /* 0x000000070e157211 */ /* 0x001fe400078ec0ff */
[----:B------:R-:W-:-:S03]  /*8380*/  SHF.L.U32 R7, R5, 0x1f, RZ ;  /* 0x0000001f05077819 */ /* 0x000fc600000006ff */
[----:B------:R-:W-:-:S04]  /*8390*/  IMAD R14, R6, 0x8, R21 ;  /* 0x00000008060e7824 */ /* 0x000fc800078e0215 */
[----:B------:R-:W0:Y:S02]  /*83a0*/  SYNCS.PHASECHK.TRANS64.TRYWAIT P1, [R14+URZ+0xd0], R7 ;  /* 0x0000d0070e0075a7 */ /* 0x000e24000802017f */
[----:B01----:R-:W-:Y:S05]  /*83b0*/  @!P1 BRA `(.L_x_197) ;  /* 0x0000001800889947 */ /* 0x003fea0003800000 */
.L_x_239:
[----:B0-----:R-:W-:Y:S01]  /*83c0*/  PRMT R7, R11, 0x9910, RZ ;  /* 0x000099100b077816 */ /* 0x001fe200000000ff */
[----:B------:R0:W-:Y:S03]  /*83d0*/  @!P2 SYNCS.ARRIVE.TRANS64 RZ, [R14+URZ], R9 ;  /* 0x000000090effa9a7 */ /* 0x0001e6000800003f */
[----:B------:R-:W-:-:S13]  /*83e0*/  ISETP.NE.AND P1, PT, R7, 0x2, PT ;  /* 0x000000020700780c */ /* 0x000fda0003f25270 */
[----:B0-----:R-:W-:Y:S05]  /*83f0*/  @P1 BRA `(.L_x_198) ;  /* 0x0000000000041947 */ /* 0x001fea0003800000 */
[----:B------:R-:W-:Y:S01]  /*8400*/  BPT.TRAP 0x1 ;  /* 0x000000040000795c */ /* 0x000fe20000300000 */
.L_x_198:
[----:B------:R-:W-:Y:S05]  /*8410*/  @P0 BRA `(.L_x_199) ;  /* 0x0000000000040947 */ /* 0x000fea0003800000 */
[----:B------:R-:W-:Y:S01]  /*8420*/  BPT.TRAP 0x1 ;  /* 0x000000040000795c */ /* 0x000fe20000300000 */
.L_x_199:
[--C-:B------:R-:W-:Y:S01]  /*8430*/  IMAD R7, R6, 0x1800, R21.reuse ;  /* 0x0000180006077824 */ /* 0x100fe200078e0215 */
[----:B------:R-:W-:Y:S01]  /*8440*/  R2UR UR9, R14 ;  /* 0x000000000e0972ca */ /* 0x000fe200000e0000 */
[----:B------:R-:W-:Y:S01]  /*8450*/  IMAD R21, R6, 0xa00, R21 ;  /* 0x00000a0006157824 */ /* 0x000fe200078e0215 */
[----:B------:R-:W-:Y:S01]  /*8460*/  UIADD3 UR4, UP0, UR22, 0xf0, URZ ;  /* 0x000000f016047890 */ /* 0x000fe2000ff1e03f */
[----:B------:R-:W-:Y:S01]  /*8470*/  VIADD R4, R4, 0xffffffff ;  /* 0xffffffff04047836 */ /* 0x000fe20000000000 */
[----:B------:R-:W-:Y:S01]  /*8480*/  R2UR UR5, R7 ;  /* 0x00000000070572ca */ /* 0x000fe200000e0000 */
[----:B------:R-:W-:Y:S01]  /*8490*/  UIADD3 UR24, UP1, UR22, 0x1f0, URZ ;  /* 0x000001f016187890 */ /* 0x000fe2000ff3e03f */
[----:B------:R-:W-:Y:S01]  /*84a0*/  R2UR UR8, R21 ;  /* 0x00000000150872ca */ /* 0x000fe200000e0000 */
[----:B------:R-:W-:Y:S01]  /*84b0*/  VIADD R6, R6, 0x1 ;  /* 0x0000000106067836 */ /* 0x000fe20000000000 */
[----:B------:R-:W-:Y:S01]  /*84c0*/  R2UR UR11, R18 ;  /* 0x00000000120b72ca */ /* 0x000fe200000e0000 */
[----:B------:R-:W-:Y:S01]  /*84d0*/  UIADD3.X UR25, URZ, UR23, URZ, UP1, !UPT ;  /* 0x000000173f197290 */ /* 0x000fe20008ffe43f */
[----:B------:R-:W-:Y:S01]  /*84e0*/  R2UR UR10, R20 ;  /* 0x00000000140a72ca */ /* 0x000fe200000e0000 */
[----:B------:R-:W-:Y:S01]  /*84f0*/  UMOV UR6, 0x0 ;  /* 0x0000000000067882 */ /* 0x000fe20000000000 */
[----:B------:R-:W-:Y:S01]  /*8500*/  R2UR UR12, R8 ;  /* 0x00000000080c72ca */ /* 0x000fe200000e0000 */
[----:B------:R-:W-:Y:S01]  /*8510*/  UMOV UR7, 0x10000000 ;  /* 0x1000000000077882 */ /* 0x000fe20000000000 */
[----:B------:R-:W-:Y:S01]  /*8520*/  R2UR UR19, R15 ;  /* 0x000000000f1372ca */ /* 0x000fe200000e0000 */
[----:B------:R-:W-:Y:S01]  /*8530*/  VIADD R20, R20, 0x10 ;  /* 0x0000001014147836 */ /* 0x000fe20000000000 */
[----:B------:R-:W-:Y:S01]  /*8540*/  ISETP.GT.AND P3, PT, R4, 0x1, PT ;  /* 0x000000010400780c */ /* 0x000fe20003f64270 */
[----:B------:R-:W-:Y:S01]  /*8550*/  UIADD3 UR14, UR5, 0x280, URZ ;  /* 0x00000280050e7890 */ /* 0x000fe2000fffe03f */
[----:B------:R-:W-:Y:S01]  /*8560*/  ISETP.NE.AND P1, PT, R6, 0x1a, PT ;  /* 0x0000001a0600780c */ /* 0x000fe20003f25270 */
[----:B------:R-:W-:-:S02]  /*8570*/  UIADD3.X UR5, URZ, UR23, URZ, UP0, !UPT ;  /* 0x000000173f057290 */ /* 0x000fc400087fe43f */
[----:B------:R-:W-:Y:S01]  /*8580*/  UIADD3 UR15, UR8, 0x27280, URZ ;  /* 0x00027280080f7890 */ /* 0x000fe2000fffe03f */
[----:B------:R-:W-:Y:S02]  /*8590*/  SEL R14, RZ, 0x1, P1 ;  /* 0x00000001ff0e7807 */ /* 0x000fe40000800000 */
[----:B------:R-:W-:Y:S01]  /*85a0*/  UMOV UR8, UR14 ;  /* 0x0000000e00087c82 */ /* 0x000fe20008000000 */
[----:B------:R-:W-:Y:S02]  /*85b0*/  SEL R6, R6, RZ, P1 ;  /* 0x000000ff06067207 */ /* 0x000fe40000800000 */
[----:B------:R-:W-:Y:S01]  /*85c0*/  LOP3.LUT R5, R5, R14, RZ, 0x3c, !PT ;  /* 0x0000000e05057212 */ /* 0x000fe200078e3cff */
[----:B------:R0:W-:Y:S02]  /*85d0*/  UTMALDG.3D [UR8], [UR4], desc[UR6] ;  /* 0x00000608040075b4 */ /* 0x0001e40008011000 */
[----:B0-----:R-:W-:Y:S01]  /*85e0*/  UMOV UR8, UR15 ;  /* 0x0000000f00087c82 */ /* 0x001fe20008000000 */
[----:B------:R-:W-:-:S02]  /*85f0*/  UMOV UR11, UR19 ;  /* 0x00000013000b7c82 */ /* 0x000fc40008000000 */
[----:B------:R0:W-:Y:S02]  /*8600*/  UTMALDG.3D [UR8], [UR24], desc[UR6] ;  /* 0x00000608180075b4 */ /* 0x0001e40008011000 */
[----:B0-----:R-:W-:Y:S05]  /*8610*/  @P3 BRA `(.L_x_200) ;  /* 0xfffffffc00483947 */ /* 0x001fea000383ffff */
.L_x_196:
[----:B------:R-:W-:Y:S05]  /*8620*/  BSYNC B1 ;  /* 0x0000000000017941 */ /* 0x000fea0003800000 */
.L_x_195:
[----:B------:R-:W-:Y:S01]  /*8630*/  LOP3.LUT P3, RZ, R13, 0xff, RZ, 0xc0, !PT ;  /* 0x000000ff0dff7812 */ /* 0x000fe2000786c0ff */
[----:B------:R-:W-:Y:S01]  /*8640*/  IMAD.IADD R12, R3, 0x1, R12 ;  /* 0x00000001030c7824 */ /* 0x000fe200078e020c */
[----:B------:R-:W-:Y:S01]  /*8650*/  IADD3 R16, P4, R16, UR20, RZ ;  /* 0x0000001410107c10 */ /* 0x000fe2000ff9e0ff */
[----:B------:R-:W-:Y:S01]  /*8660*/  ULDC.64 UR4, c[0x0][0x650] ;  /* 0x0001940000047ab9 */ /* 0x000fe20000000a00 */
[----:B------:R-:W-:Y:S01]  /*8670*/  BSSY B1, `(.L_x_201) ;  /* 0x000006a000017945 */ /* 0x000fe20003800000 */
[----:B------:R-:W-:Y:S01]  /*8680*/  IMAD.MOV.U32 R9, RZ, RZ, -0x1 ;  /* 0xffffffffff097424 */ /* 0x000fe200078e00ff */
[----:B------:R-:W-:Y:S01]  /*8690*/  ISETP.GT.U32.AND P1, PT, R12, 0x19, PT ;  /* 0x000000190c00780c */ /* 0x000fe20003f24070 */
[----:B------:R-:W-:Y:S01]  /*86a0*/  IMAD.MOV.U32 R8, RZ, RZ, -0x1 ;  /* 0xffffffffff087424 */ /* 0x000fe200078e00ff */
[----:B------:R-:W-:Y:S02]  /*86b0*/  IADD3.X R17, R17, UR13, RZ, P4, !PT ;  /* 0x0000000d11117c10 */ /* 0x000fe4000a7fe4ff */
[----:B------:R-:W-:-:S02]  /*86c0*/  ISETP.LT.U32.AND P1, PT, R3, 0x1a, P1 ;  /* 0x0000001a0300780c */ /* 0x000fc40000f21070 */
[----:B------:R-:W-:Y:S01]  /*86d0*/  PRMT R13, RZ, 0x7610, R13 ;  /* 0x00007610ff0d7816 */ /* 0x000fe2000000000d */
[----:B------:R-:W0:Y:S01]  /*86e0*/  @P3 S2R R5, SR_CgaCtaId ;  /* 0x0000000000053919 */ /* 0x000e220000008800 */
[----:B------:R-:W-:-:S04]  /*86f0*/  @P3 MOV R4, 0x400 ;  /* 0x0000040000043802 */ /* 0x000fc80000000f00 */
[----:B0-----:R-:W-:Y:S01]  /*8700*/  @P3 LEA R6, R5, R4, 0x18 ;  /* 0x0000000405063211 */ /* 0x001fe200078ec0ff */
[----:B------:R-:W-:-:S03]  /*8710*/  IMAD.WIDE.U32 R4, R12, 0x4ec4ec4f, RZ ;  /* 0x4ec4ec4f0c047825 */ /* 0x000fc600078e00ff */
[----:B------:R0:W-:Y:S01]  /*8720*/  @P3 SYNCS.ARRIVE.TRANS64.A1T0 RZ, [R6+URZ+0x1b8], RZ ;  /* 0x0001b8ff06ff39a7 */ /* 0x0001e2000810003f */
[----:B------:R-:W-:Y:S02]  /*8730*/  ISETP.GE.U32.AND P3, PT, R3, 0x1a, PT ;  /* 0x0000001a0300780c */ /* 0x000fe40003f66070 */
[----:B------:R-:W-:Y:S02]  /*8740*/  SHF.R.U32.HI R7, RZ, 0x3, R5 ;  /* 0x00000003ff077819 */ /* 0x000fe40000011605 */
[----:B------:R-:W-:Y:S02]  /*8750*/  SEL R5, RZ, 0x1, !P1 ;  /* 0x00000001ff057807 */ /* 0x000fe40004800000 */
[----:B------:R-:W-:Y:S01]  /*8760*/  ISETP.GE.U32.AND P1, PT, R16, UR4, PT ;  /* 0x0000000410007c0c */ /* 0x000fe2000bf26070 */
[----:B------:R-:W-:Y:S01]  /*8770*/  IMAD R12, R7, -0x1a, R12 ;  /* 0xffffffe6070c7824 */ /* 0x000fe200078e020c */
[----:B------:R-:W-:Y:S02]  /*8780*/  LOP3.LUT R0, R0, R5, RZ, 0x3c, !PT ;  /* 0x0000000500007212 */ /* 0x000fe400078e3cff */
[----:B------:R-:W-:-:S02]  /*8790*/  ISETP.GE.U32.AND.EX P1, PT, R17, UR5, PT, P1 ;  /* 0x0000000511007c0c */ /* 0x000fc4000bf26110 */
[----:B------:R-:W-:Y:S02]  /*87a0*/  PRMT R4, RZ, 0x7610, R4 ;  /* 0x00007610ff047816 */ /* 0x000fe40000000004 */
[----:B------:R-:W-:Y:S01]  /*87b0*/  @P3 LOP3.LUT R0, R0, 0x1, R7, 0x78, !PT ;  /* 0x0000000100003812 */ /* 0x000fe200078e7807 */
[----:B------:R-:W-:-:S08]  /*87c0*/  IMAD.MOV.U32 R7, RZ, RZ, -0x1 ;  /* 0xffffffffff077424 */ /* 0x000fd000078e00ff */
[----:B0-----:R-:W-:Y:S05]  /*87d0*/  @P1 BRA `(.L_x_202) ;  /* 0x00000004004c1947 */ /* 0x001fea0003800000 */
[----:B------:R-:W-:Y:S01]  /*87e0*/  ULDC.64 UR4, c[0x0][0x628] ;  /* 0x00018a0000047ab9 */ /* 0x000fe20000000a00 */
[----:B------:R-:W0:Y:S01]  /*87f0*/  S2R R15, SR_CTAID.X ;  /* 0x00000000000f7919 */ /* 0x000e220000002500 */
[----:B------:R-:W-:Y:S01]  /*8800*/  ISETP.NE.U32.AND P1, PT, RZ, UR4, PT ;  /* 0x00000004ff007c0c */ /* 0x000fe2000bf25070 */
[----:B------:R-:W-:Y:S01]  /*8810*/  ULDC UR7, c[0x0][0x630] ;  /* 0x00018c0000077ab9 */ /* 0x000fe20000000800 */
[----:B------:R-:W-:Y:S01]  /*8820*/  IMAD.MOV.U32 R4, RZ, RZ, R16 ;  /* 0x000000ffff047224 */ /* 0x000fe200078e0010 */
[----:B------:R-:W1:Y:S01]  /*8830*/  S2R R14, SR_CTAID.Y ;  /* 0x00000000000e7919 */ /* 0x000e620000002600 */
[----:B------:R-:W-:Y:S01]  /*8840*/  ISETP.NE.AND.EX P1, PT, RZ, UR5, PT, P1 ;  /* 0x00000005ff007c0c */ /* 0x000fe2000bf25310 */
[----:B------:R-:W-:-:S12]  /*8850*/  IMAD.MOV.U32 R5, RZ, RZ, R17 ;  /* 0x000000ffff057224 */ /* 0x000fd800078e0011 */
[----:B------:R-:W-:Y:S05]  /*8860*/  @!P1 BRA `(.L_x_203) ;  /* 0x0000000000289947 */ /* 0x000fea0003800000 */
[----:B------:R-:W-:Y:S02]  /*8870*/  ULDC UR6, c[0x0][0x634] ;  /* 0x00018d0000067ab9 */ /* 0x000fe40000000800 */
[----:B------:R-:W-:-:S05]  /*8880*/  IADD3 R9, P1, R16, UR6, RZ ;  /* 0x0000000610097c10 */ /* 0x000fca000ff3e0ff */
[----:B------:R-:W-:-:S04]  /*8890*/  IMAD.X R21, RZ, RZ, R17, P1 ;  /* 0x000000ffff157224 */ /* 0x000fc800008e0611 */
[----:B------:R-:W-:-:S04]  /*88a0*/  IMAD.WIDE.U32 R6, R21, UR4, RZ ;  /* 0x0000000415067c25 */ /* 0x000fc8000f8e00ff */
[----:B------:R-:W-:-:S04]  /*88b0*/  IMAD.WIDE.U32 R6, P1, R9, UR5, R6 ;  /* 0x0000000509067c25 */ /* 0x000fc8000f820006 */
[----:B------:R-:W-:-:S04]  /*88c0*/  IMAD.WIDE.U32 R8, R9, UR4, RZ ;  /* 0x0000000409087c25 */ /* 0x000fc8000f8e00ff */
[----:B------:R-:W-:Y:S01]  /*88d0*/  IMAD.X R5, RZ, RZ, RZ, P1 ;  /* 0x000000ffff057224 */ /* 0x000fe200008e06ff */
[----:B------:R-:W-:Y:S01]  /*88e0*/  IADD3 RZ, P1, R9, R6, RZ ;  /* 0x0000000609ff7210 */ /* 0x000fe20007f3e0ff */
[----:B------:R-:W-:-:S04]  /*88f0*/  IMAD.MOV.U32 R4, RZ, RZ, R7 ;  /* 0x000000ffff047224 */ /* 0x000fc800078e0007 */
[----:B------:R-:W-:-:S08]  /*8900*/  IMAD.WIDE.U32.X R4, R21, UR5, R4, P1 ;  /* 0x0000000515047c25 */ /* 0x000fd000088e0404 */
.L_x_203:
[--C-:B------:R-:W-:Y:S01]  /*8910*/  SHF.R.U64 R8, R4, UR7, R5.reuse ;  /* 0x0000000704087c19 */ /* 0x100fe20008001205 */
[----:B------:R-:W-:Y:S01]  /*8920*/  ULDC.64 UR4, c[0x0][0x620] ;  /* 0x0001880000047ab9 */ /* 0x000fe20000000a00 */
[----:B------:R-:W-:Y:S01]  /*8930*/  SHF.R.U32.HI R4, RZ, UR7, R5 ;  /* 0x00000007ff047c19 */ /* 0x000fe20008011605 */
[----:B------:R-:W2:Y:S01]  /*8940*/  LDC R24, c[0x0][0x144] ;  /* 0x00005100ff187b82 */ /* 0x000ea20000000800 */
[----:B------:R-:W-:Y:S01]  /*8950*/  IADD3 R7, P1, RZ, -R8, RZ ;  /* 0x80000008ff077210 */ /* 0x000fe20007f3e0ff */
[----:B------:R-:W-:Y:S01]  /*8960*/  ULDC.64 UR8, c[0x0][0x640] ;  /* 0x0001900000087ab9 */ /* 0x000fe20000000a00 */
[----:B0-----:R-:W-:Y:S01]  /*8970*/  I2FP.F32.U32 R9, R15 ;  /* 0x0000000f00097245 */ /* 0x001fe20000201000 */
[----:B------:R-:W-:Y:S02]  /*8980*/  ULDC UR6, c[0x0][0x608] ;  /* 0x0001820000067ab9 */ /* 0x000fe40000000800 */
[----:B------:R-:W-:Y:S01]  /*8990*/  IMAD.X R4, RZ, RZ, ~R4, P1 ;  /* 0x000000ffff047224 */ /* 0x000fe200008e0e04 */
[----:B------:R-:W-:Y:S01]  /*89a0*/  ISETP.NE.U32.AND P1, PT, RZ, UR8, PT ;  /* 0x00000008ff007c0c */ /* 0x000fe2000bf25070 */
[----:B------:R-:W0:Y:S02]  /*89b0*/  LDC R21, c[0x0][0x148] ;  /* 0x00005200ff157b82 */ /* 0x000e240000000800 */
[----:B------:R-:W-:Y:S01]  /*89c0*/  IMAD R6, R4, UR4, RZ ;  /* 0x0000000404067c24 */ /* 0x000fe2000f8e02ff */
[----:B------:R-:W-:Y:S01]  /*89d0*/  ISETP.NE.AND.EX P1, PT, RZ, UR9, PT, P1 ;  /* 0x00000009ff007c0c */ /* 0x000fe2000bf25310 */
[----:B------:R-:W-:Y:S01]  /*89e0*/  IMAD.WIDE.U32 R4, R7, UR4, R16 ;  /* 0x0000000407047c25 */ /* 0x000fe2000f8e0010 */
[----:B------:R-:W-:-:S03]  /*89f0*/  ULDC UR4, c[0x0][0x150] ;  /* 0x0000540000047ab9 */ /* 0x000fc60000000800 */
[----:B------:R-:W-:Y:S02]  /*8a00*/  IMAD R7, R7, UR5, R6 ;  /* 0x0000000507077c24 */ /* 0x000fe4000f8e0206 */
[----:B------:R-:W-:Y:S01]  /*8a10*/  FMUL R6, R9, UR4 ;  /* 0x0000000409067c20 */ /* 0x000fe20008400000 */
[----:B------:R-:W-:Y:S01]  /*8a20*/  ULDC UR4, c[0x0][0x618] ;  /* 0x0001860000047ab9 */ /* 0x000fe20000000800 */
[----:B------:R-:W-:Y:S01]  /*8a30*/  ULDC UR5, c[0x0][0x154] ;  /* 0x0000550000057ab9 */ /* 0x000fe20000000800 */
[----:B------:R-:W-:-:S03]  /*8a40*/  IMAD.IADD R5, R5, 0x1, R7 ;  /* 0x0000000105057824 */ /* 0x000fc600078e0207 */
[----:B------:R-:W3:Y:S02]  /*8a50*/  F2I.U32.TRUNC.NTZ R6, R6 ;  /* 0x0000000600067305 */ /* 0x000ee4000020f000 */
[----:B------:R-:W-:Y:S02]  /*8a60*/  SHF.R.U64 R9, R4, UR4, R5 ;  /* 0x0000000404097c19 */ /* 0x000fe40008001205 */
[----:B-1----:R-:W-:-:S05]  /*8a70*/  I2FP.F32.U32 R4, R14 ;  /* 0x0000000e00047245 */ /* 0x002fca0000201000 */
[----:B------:R-:W-:Y:S01]  /*8a80*/  FMUL R22, R4, UR5 ;  /* 0x0000000504167c20 */ /* 0x000fe20008400000 */
[----:B------:R-:W-:Y:S01]  /*8a90*/  SHF.R.U32.HI R4, RZ, UR4, R5 ;  /* 0x00000004ff047c19 */ /* 0x000fe20008011605 */
[----:B------:R-:W-:-:S03]  /*8aa0*/  ULDC UR4, c[0x0][0x658] ;  /* 0x0001960000047ab9 */ /* 0x000fc60000000800 */
[--C-:B------:R-:W-:Y:S01]  /*8ab0*/  SHF.R.U64 R20, R9, UR6, R4.reuse ;  /* 0x0000000609147c19 */ /* 0x100fe20008001204 */
[----:B------:R-:W1:Y:S01]  /*8ac0*/  F2I.U32.TRUNC.NTZ R22, R22 ;  /* 0x0000001600167305 */ /* 0x000e62000020f000 */
[----:B------:R-:W-:Y:S01]  /*8ad0*/  SHF.R.U32.HI R5, RZ, UR6, R4 ;  /* 0x00000006ff057c19 */ /* 0x000fe20008011604 */
[----:B---3--:R-:W-:-:S03]  /*8ae0*/  IMAD.MOV R6, RZ, RZ, -R6 ;  /* 0x000000ffff067224 */ /* 0x008fc600078e0a06 */
[----:B------:R-:W-:Y:S01]  /*8af0*/  SHF.R.U64 R18, R20, UR4, R5 ;  /* 0x0000000414127c19 */ /* 0x000fe20008001205 */
[----:B--2---:R-:W-:Y:S01]  /*8b00*/  IMAD R15, R24, R6, R15 ;  /* 0x00000006180f7224 */ /* 0x004fe200078e020f */
[----:B------:R-:W-:-:S03]  /*8b10*/  SHF.R.U32.HI R23, RZ, UR4, R5 ;  /* 0x00000004ff177c19 */ /* 0x000fc60008011605 */
[----:B------:R-:W-:Y:S02]  /*8b20*/  IMAD.MOV.U32 R4, RZ, RZ, R18 ;  /* 0x000000ffff047224 */ /* 0x000fe400078e0012 */
[----:B------:R-:W-:Y:S01]  /*8b30*/  IMAD.MOV.U32 R5, RZ, RZ, R23 ;  /* 0x000000ffff057224 */ /* 0x000fe200078e0017 */
[----:B-1----:R-:W-:Y:S06]  /*8b40*/  @!P1 BRA `(.L_x_204) ;  /* 0x0000000000289947 */ /* 0x002fec0003800000 */
[----:B------:R-:W-:Y:S02]  /*8b50*/  ULDC UR4, c[0x0][0x64c] ;  /* 0x0001930000047ab9 */ /* 0x000fe40000000800 */
[----:B------:R-:W-:-:S05]  /*8b60*/  IADD3 R5, P1, R18, UR4, RZ ;  /* 0x0000000412057c10 */ /* 0x000fca000ff3e0ff */
[----:B------:R-:W-:-:S04]  /*8b70*/  IMAD.X R23, RZ, RZ, R23, P1 ;  /* 0x000000ffff177224 */ /* 0x000fc800008e0617 */
[----:B------:R-:W-:-:S04]  /*8b80*/  IMAD.WIDE.U32 R6, R23, UR8, RZ ;  /* 0x0000000817067c25 */ /* 0x000fc8000f8e00ff */
[----:B------:R-:W-:-:S04]  /*8b90*/  IMAD.WIDE.U32 R6, P1, R5, UR9, R6 ;  /* 0x0000000905067c25 */ /* 0x000fc8000f820006 */
[----:B------:R-:W-:-:S04]  /*8ba0*/  IMAD.WIDE.U32 R4, R5, UR8, RZ ;  /* 0x0000000805047c25 */ /* 0x000fc8000f8e00ff */
[----:B------:R-:W-:Y:S01]  /*8bb0*/  IMAD.MOV.U32 R4, RZ, RZ, R7 ;  /* 0x000000ffff047224 */ /* 0x000fe200078e0007 */
[----:B------:R-:W-:Y:S01]  /*8bc0*/  IADD3 RZ, P3, R5, R6, RZ ;  /* 0x0000000605ff7210 */ /* 0x000fe20007f7e0ff */
[----:B------:R-:W-:-:S04]  /*8bd0*/  IMAD.X R5, RZ, RZ, RZ, P1 ;  /* 0x000000ffff057224 */ /* 0x000fc800008e06ff */
[----:B------:R-:W-:-:S08]  /*8be0*/  IMAD.WIDE.U32.X R4, R23, UR9, R4, P3 ;  /* 0x0000000917047c25 */ /* 0x000fd000098e0404 */
.L_x_204:
[----:B------:R-:W-:Y:S01]  /*8bf0*/  ISETP.NE.AND P1, PT, R2, 0x1, PT ;  /* 0x000000010200780c */ /* 0x000fe20003f25270 */
[----:B------:R-:W-:Y:S01]  /*8c00*/  ULDC UR4, c[0x0][0x648] ;  /* 0x0001920000047ab9 */ /* 0x000fe20000000800 */
[----:B------:R-:W-:Y:S01]  /*8c10*/  LOP3.LUT R20, R20, UR17, RZ, 0xc0, !PT ;  /* 0x0000001114147c12 */ /* 0x000fe2000f8ec0ff */
[----:B------:R-:W-:Y:S01]  /*8c20*/  IMAD.MOV R22, RZ, RZ, -R22 ;  /* 0x000000ffff167224 */ /* 0x000fe200078e0a16 */
[----:B------:R-:W-:Y:S01]  /*8c30*/  SHF.R.U64 R5, R4, UR4, R5 ;  /* 0x0000000404057c19 */ /* 0x000fe20008001205 */
[----:B------:R-:W-:Y:S01]  /*8c40*/  ULDC UR4, c[0x0][0x638] ;  /* 0x00018e0000047ab9 */ /* 0x000fe20000000800 */
[----:B------:R-:W-:Y:S01]  /*8c50*/  LOP3.LUT R9, R9, UR16, RZ, 0xc0, !PT ;  /* 0x0000001009097c12 */ /* 0x000fe2000f8ec0ff */
[----:B------:R-:W-:Y:S01]  /*8c60*/  ULDC UR5, c[0x0][0x610] ;  /* 0x0001840000057ab9 */ /* 0x000fe20000000800 */
[----:B------:R-:W-:Y:S02]  /*8c70*/  IMAD.MOV.U32 R4, RZ, RZ, 0x1 ;  /* 0x00000001ff047424 */ /* 0x000fe400078e00ff */
[----:B------:R-:W-:-:S02]  /*8c80*/  IMAD.MOV R7, RZ, RZ, -R5 ;  /* 0x000000ffff077224 */ /* 0x000fc400078e0a05 */
[----:B------:R-:W-:Y:S02]  /*8c90*/  IMAD R20, R5, UR18, R20 ;  /* 0x0000001205147c24 */ /* 0x000fe4000f8e0214 */
[----:B0-----:R-:W-:Y:S02]  /*8ca0*/  @P1 IMAD R15, R21, R22, R14 ;  /* 0x00000016150f1224 */ /* 0x001fe400078e020e */
[----:B------:R-:W-:Y:S01]  /*8cb0*/  IMAD R18, R7, UR4, R18 ;  /* 0x0000000407127c24 */ /* 0x000fe2000f8e0212 */
[----:B------:R-:W-:Y:S01]  /*8cc0*/  ULDC UR4, c[0x0][0x600] ;  /* 0x0001800000047ab9 */ /* 0x000fe20000000800 */
[----:B------:R-:W-:Y:S02]  /*8cd0*/  IMAD R15, R20, UR5, R15 ;  /* 0x00000005140f7c24 */ /* 0x000fe4000f8e020f */
[----:B------:R-:W-:-:S05]  /*8ce0*/  IMAD R18, R18, UR4, R9 ;  /* 0x0000000412127c24 */ /* 0x000fca000f8e0209 */
[----:B------:R-:W-:Y:S02]  /*8cf0*/  SEL R9, R18, R15, !P1 ;  /* 0x0000000f12097207 */ /* 0x000fe40004800000 */
[----:B------:R-:W-:-:S07]  /*8d00*/  SEL R7, R15, R18, !P1 ;  /* 0x000000120f077207 */ /* 0x000fce0004800000 */
.L_x_202:
[----:B------:R-:W-:Y:S05]  /*8d10*/  BSYNC B1 ;  /* 0x0000000000017941 */ /* 0x000fea0003800000 */
.L_x_201:
[----:B------:R-:W-:-:S13]  /*8d20*/  LOP3.LUT P1, RZ, R4, 0xff, RZ, 0xc0, !PT ;  /* 0x000000ff04ff7812 */ /* 0x000fda000782c0ff */
[----:B------:R-:W-:Y:S05]  /*8d30*/  @P1 BRA `(.L_x_205) ;  /* 0xfffffff4004c1947 */ /* 0x000fea000383ffff */
[----:B------:R-:W-:Y:S05]  /*8d40*/  BSYNC B0 ;  /* 0x0000000000007941 */ /* 0x000fea0003800000 */
.L_x_193:
[----:B------:R-:W-:-:S03]  /*8d50*/  UMOV UR4, 0xffffffff ;  /* 0xffffffff00047882 */ /* 0x000fc60000000000 */
[----:B------:R-:W-:Y:S05]  /*8d60*/  BRA.DIV UR4, `(.L_x_206) ;  /* 0x0000001204307947 */ /* 0x000fea000b800000 */
[----:B------:R-:W-:-:S13]  /*8d70*/  ELECT P6, URZ, PT ;  /* 0x00000000003f782f */ /* 0x000fda00038c0000 */
.L_x_242:
[----:B------:R-:W-:Y:S04]  /*8d80*/  BSSY B0, `(.L_x_207) ;  /* 0x00000f1000007945 */ /* 0x000fe80003800000 */
[----:B------:R-:W-:Y:S05]  /*8d90*/  @!P6 BRA `(.L_x_208) ;  /* 0x0000000c00bce947 */ /* 0x000fea0003800000 */
[----:B------:R-:W-:-:S04]  /*8da0*/  LOP3.LUT R19, R19, 0x2, RZ, 0xfc, !PT ;  /* 0x0000000213137812 */ /* 0x000fc800078efcff */
[----:B------:R-:W-:-:S13]  /*8db0*/  ISETP.NE.AND P0, PT, R19, 0x3, PT ;  /* 0x000000031300780c */ /* 0x000fda0003f05270 */
[----:B------:R-:W-:Y:S05]  /*8dc0*/  @!P0 BRA `(.L_x_209) ;  /* 0x0000000000048947 */ /* 0x000fea0003800000 */
[----:B------:R-:W-:Y:S01]  /*8dd0*/  BPT.TRAP 0x1 ;  /* 0x000000040000795c */ /* 0x000fe20000300000 */
.L_x_209:
[----:B------:R-:W0:Y:S01]  /*8de0*/  S2R R3, SR_CgaCtaId ;  /* 0x0000000000037919 */ /* 0x000e220000008800 */
[----:B------:R-:W-:-:S04]  /*8df0*/  MOV R2, 0x400 ;  /* 0x0000040000027802 */ /* 0x000fc80000000f00 */
[----:B0-----:R-:W-:Y:S02]  /*8e00*/  LEA R3, R3, R2, 0x18 ;  /* 0x0000000203037211 */ /* 0x001fe400078ec0ff */
[----:B------:R-:W-:-:S03]  /*8e10*/  SHF.L.U32 R2, R0, 0x1f, RZ ;  /* 0x0000001f00027819 */ /* 0x000fc600000006ff */
[----:B------:R-:W-:-:S04]  /*8e20*/  VIADD R3, R3, 0xd0 ;  /* 0x000000d003037836 */ /* 0x000fc80000000000 */
[C---:B------:R-:W-:Y:S02]  /*8e30*/  IMAD R7, R12.reuse, 0x8, R3 ;  /* 0x000000080c077824 */ /* 0x040fe400078e0203 */
[----:B------:R-:W-:Y:S02]  /*8e40*/  VIADD R12, R12, 0x1 ;  /* 0x000000010c0c7836 */ /* 0x000fe40000000000 */
[----:B------:R-:W0:Y:S03]  /*8e50*/  SYNCS.PHASECHK.TRANS64.TRYWAIT P0, [R7+URZ], R2 ;  /* 0x00000002070075a7 */ /* 0x000e26000800017f */
[----:B------:R-:W-:-:S04]  /*8e60*/  ISETP.NE.AND P1, PT, R12, 0x1a, PT ;  /* 0x0000001a0c00780c */ /* 0x000fc80003f25270 */
[----:B------:R-:W-:Y:S02]  /*8e70*/  SEL R5, RZ, 0x1, P1 ;  /* 0x00000001ff057807 */ /* 0x000fe40000800000 */
[----:B------:R-:W-:Y:S02]  /*8e80*/  SEL R12, R12, RZ, P1 ;  /* 0x000000ff0c0c7207 */ /* 0x000fe40000800000 */
[----:B------:R-:W-:-:S03]  /*8e90*/  LOP3.LUT R5, R0, R5, RZ, 0x3c, !PT ;  /* 0x0000000500057212 */ /* 0x000fc600078e3cff */
[----:B------:R-:W-:Y:S01]  /*8ea0*/  IMAD R9, R12, 0x8, R3 ;  /* 0x000000080c097824 */ /* 0x000fe200078e0203 */
[----:B------:R-:W-:Y:S01]  /*8eb0*/  SHF.L.U32 R4, R5, 0x1f, RZ ;  /* 0x0000001f05047819 */ /* 0x000fe200000006ff */
[----:B0-----:R-:W-:Y:S06]  /*8ec0*/  @!P0 BRA `(.L_x_210) ;  /* 0x0000000c00f88947 */ /* 0x001fec0003800000 */
.L_x_243:
[----:B------:R-:W1:Y:S01]  /*8ed0*/  SYNCS.PHASECHK.TRANS64.TRYWAIT P0, [R9+URZ], R4 ;  /* 0x00000004090075a7 */ /* 0x000e62000800017f */
[----:B------:R-:W-:-:S05]  /*8ee0*/  VIADD R0, R12, 0x1 ;  /* 0x000000010c007836 */ /* 0x000fca0000000000 */
[----:B------:R-:W-:-:S04]  /*8ef0*/  ISETP.NE.AND P1, PT, R0, 0x1a, PT ;  /* 0x0000001a0000780c */ /* 0x000fc80003f25270 */
[----:B0-----:R-:W-:Y:S02]  /*8f00*/  SEL R2, RZ, 0x1, P1 ;  /* 0x00000001ff027807 */ /* 0x001fe40000800000 */
[----:B------:R-:W-:Y:S02]  /*8f10*/  SEL R0, R0, RZ, P1 ;  /* 0x000000ff00007207 */ /* 0x000fe40000800000 */
[----:B------:R-:W-:-:S03]  /*8f20*/  LOP3.LUT R7, R5, R2, RZ, 0x3c, !PT ;  /* 0x0000000205077212 */ /* 0x000fc600078e3cff */
[----:B------:R-:W-:Y:S01]  /*8f30*/  IMAD R6, R0, 0x8, R3 ;  /* 0x0000000800067824 */ /* 0x000fe200078e0203 */
[----:B------:R-:W-:Y:S01]  /*8f40*/  SHF.L.U32 R5, R7, 0x1f, RZ ;  /* 0x0000001f07057819 */ /* 0x000fe200000006ff */
[----:B-1----:R-:W-:Y:S06]  /*8f50*/  @!P0 BRA `(.L_x_211) ;  /* 0x0000000c00e88947 */ /* 0x002fec0003800000 */
.L_x_244:
[----:B------:R-:W1:Y:S01]  /*8f60*/  SYNCS.PHASECHK.TRANS64.TRYWAIT P0, [R6+URZ], R5 ;  /* 0x00000005060075a7 */ /* 0x000e62000800017f */
[----:B------:R-:W-:-:S05]  /*8f70*/  VIADD R0, R0, 0x1 ;  /* 0x0000000100007836 */ /* 0x000fca0000000000 */
[----:B------:R-:W-:-:S04]  /*8f80*/  ISETP.NE.AND P1, PT, R0, 0x1a, PT ;  /* 0x0000001a0000780c */ /* 0x000fc80003f25270 */
[----:B------:R-:W-:Y:S02]  /*8f90*/  SEL R2, RZ, 0x1, P1 ;  /* 0x00000001ff027807 */ /* 0x000fe40000800000 */
[----:B------:R-:W-:Y:S02]  /*8fa0*/  SEL R0, R0, RZ, P1 ;  /* 0x000000ff00007207 */ /* 0x000fe40000800000 */
[----:B------:R-:W-:-:S03]  /*8fb0*/  LOP3.LUT R7, R7, R2, RZ, 0x3c, !PT ;  /* 0x0000000207077212 */ /* 0x000fc600078e3cff */
[----:B0-----:R-:W-:Y:S01]  /*8fc0*/  IMAD R9, R0, 0x8, R3 ;  /* 0x0000000800097824 */ /* 0x001fe200078e0203 */
[----:B------:R-:W-:Y:S01]  /*8fd0*/  SHF.L.U32 R4, R7, 0x1f, RZ ;  /* 0x0000001f07047819 */ /* 0x000fe200000006ff */
[----:B-1----:R-:W-:Y:S06]  /*8fe0*/  @!P0 BRA `(.L_x_212) ;  /* 0x0000000c00d88947 */ /* 0x002fec0003800000 */
.L_x_245:
        /* <DEDUP_REMOVED lines=9> */
.L_x_246:
        /* <DEDUP_REMOVED lines=9> */
.L_x_247:
        /* <DEDUP_REMOVED lines=9> */
.L_x_248:
        /* <DEDUP_REMOVED lines=9> */
.L_x_249:
        /* <DEDUP_REMOVED lines=9> */
.L_x_250:
        /* <DEDUP_REMOVED lines=9> */
.L_x_251:
        /* <DEDUP_REMOVED lines=9> */
.L_x_252:
        /* <DEDUP_REMOVED lines=9> */
.L_x_253:
        /* <DEDUP_REMOVED lines=9> */
.L_x_254:
        /* <DEDUP_REMOVED lines=9> */
.L_x_255:
        /* <DEDUP_REMOVED lines=9> */
.L_x_256:
        /* <DEDUP_REMOVED lines=9> */
.L_x_257:
        /* <DEDUP_REMOVED lines=9> */
.L_x_258:
        /* <DEDUP_REMOVED lines=9> */
.L_x_259:
        /* <DEDUP_REMOVED lines=9> */
.L_x_260:
        /* <DEDUP_REMOVED lines=9> */
.L_x_261:
        /* <DEDUP_REMOVED lines=9> */
.L_x_262:
        /* <DEDUP_REMOVED lines=9> */
.L_x_263:
        /* <DEDUP_REMOVED lines=9> */
.L_x_264:
        /* <DEDUP_REMOVED lines=9> */
.L_x_265:
        /* <DEDUP_REMOVED lines=9> */
.L_x_266:
[----:B------:R-:W1:Y:S01]  /*9bc0*/  SYNCS.PHASECHK.TRANS64.TRYWAIT P0, [R6+URZ], R5 ;  /* 0x00000005060075a7 */ /* 0x000e62000800017f */
[----:B------:R-:W-:-:S05]  /*9bd0*/  VIADD R0, R0, 0x1 ;  /* 0x0000000100007836 */ /* 0x000fca0000000000 */
[----:B------:R-:W-:-:S04]  /*9be0*/  ISETP.NE.AND P1, PT, R0, 0x1a, PT ;  /* 0x0000001a0000780c */ /* 0x000fc80003f25270 */
[----:B------:R-:W-:Y:S02]  /*9bf0*/  SEL R2, RZ, 0x1, P1 ;  /* 0x00000001ff027807 */ /* 0x000fe40000800000 */
[----:B------:R-:W-:Y:S02]  /*9c00*/  SEL R0, R0, RZ, P1 ;  /* 0x000000ff00007207 */ /* 0x000fe40000800000 */
[----:B------:R-:W-:Y:S01]  /*9c10*/  LOP3.LUT R2, R7, R2, RZ, 0x3c, !PT ;  /* 0x0000000207027212 */ /* 0x000fe200078e3cff */
[----:B-1----:R-:W-:Y:S06]  /*9c20*/  @!P0 BRA `(.L_x_234) ;  /* 0x0000000800808947 */ /* 0x002fec0003800000 */
.L_x_267:
[----:B------:R-:W-:Y:S01]  /*9c30*/  IMAD R3, R0, 0x8, R3 ;  /* 0x0000000800037824 */ /* 0x000fe200078e0203 */
[----:B------:R-:W-:-:S07]  /*9c40*/  SHF.L.U32 R0, R2, 0x1f, RZ ;  /* 0x0000001f02007819 */ /* 0x000fce00000006ff */
.L_x_235:
[----:B--2---:R2:W3:Y:S02]  /*9c50*/  SYNCS.PHASECHK.TRANS64.TRYWAIT P0, [R3+URZ], R0 ;  /* 0x00000000030075a7 */ /* 0x0044e4000800017f */
[----:B---3--:R-:W-:Y:S05]  /*9c60*/  @!P0 NANOSLEEP.SYNCS 0x989680 ;  /* 0x009896800000895d */ /* 0x008fea0003900000 */
[----:B------:R-:W3:Y:S02]  /*9c70*/  @!P0 SYNCS.PHASECHK.TRANS64 P0, [R3+URZ], R0 ;  /* 0x00000000030085a7 */ /* 0x000ee4000800007f */
[----:B---3--:R-:W-:Y:S05]  /*9c80*/  @!P0 BRA `(.L_x_235) ;  /* 0xfffffffc00f08947 */ /* 0x008fea000383ffff */
.L_x_208:
[----:B------:R-:W-:Y:S05]  /*9c90*/  BSYNC B0 ;  /* 0x0000000000007941 */ /* 0x000fea0003800000 */
.L_x_207:
[----:B------:R-:W-:Y:S05]  /*9ca0*/  EXIT ;  /* 0x000000000000794d */ /* 0x000fea0003800000 */
.L_x_18:
[----:B---3--:R3:W4:Y:S02]  /*9cb0*/  SYNCS.PHASECHK.TRANS64.TRYWAIT P1, [R3+URZ], R0 ;  /* 0x00000000030075a7 */ /* 0x008724000802017f */
[----:B----4-:R-:W-:Y:S05]  /*9cc0*/  @!P1 NANOSLEEP.SYNCS 0x989680 ;  /* 0x009896800000995d */ /* 0x010fea0003900000 */
[----:B------:R-:W4:Y:S02]  /*9cd0*/  @!P1 SYNCS.PHASECHK.TRANS64 P1, [R3+URZ], R0 ;  /* 0x00000000030095a7 */ /* 0x000f24000802007f */
[----:B----4-:R-:W-:Y:S05]  /*9ce0*/  @!P1 BRA `(.L_x_18) ;  /* 0xfffffffc00f09947 */ /* 0x010fea000383ffff */
[----:B------:R-:W-:Y:S05]  /*9cf0*/  BRA `(.L_x_17) ;  /* 0xffffff7800007947 */ /* 0x000fea000383ffff */
.L_x_23:
[----:B-1----:R-:W-:-:S04]  /*9d00*/  IMAD.U32 R5, RZ, RZ, UR4 ;  /* 0x00000004ff057e24 */ /* 0x002fc8000f8e00ff */
[----:B------:R1:W2:Y:S03]  /*9d10*/  SYNCS.PHASECHK.TRANS64.TRYWAIT P1, [R5+URZ], R4 ;  /* 0x00000004050075a7 */ /* 0x0002a6000802017f */
[----:B--2---:R-:W-:Y:S05]  /*9d20*/  @!P1 NANOSLEEP.SYNCS 0x989680 ;  /* 0x009896800000995d */ /* 0x004fea0003900000 */
[----:B------:R-:W2:Y:S02]  /*9d30*/  @!P1 SYNCS.PHASECHK.TRANS64 P1, [R5+URZ], R4 ;  /* 0x00000004050095a7 */ /* 0x000ea4000802007f */
[----:B--2---:R-:W-:Y:S05]  /*9d40*/  @!P1 BRA `(.L_x_23) ;  /* 0xfffffffc00ec9947 */ /* 0x004fea000383ffff */
[----:B------:R-:W-:Y:S05]  /*9d50*/  BRA `(.L_x_22) ;  /* 0xffffff7c00587947 */ /* 0x000fea000383ffff */
.L_x_194:
[----:B------:R-:W-:Y:S01]  /*9d60*/  BSSY B1, `(.L_x_236) ;  /* 0x0000006000017945 */ /* 0x000fe20003800000 */
[----:B------:R-:W-:-:S07]  /*9d70*/  IMAD.MOV.U32 R15, RZ, RZ, -0x1 ;  /* 0xffffffffff0f7424 */ /* 0x000fce00078e00ff */
[----:B------:R-:W-:Y:S05]  /*9d80*/  WARPSYNC.COLLECTIVE R15, `(.L_x_237) ;  /* 0x000000000f0c7348 */ /* 0x000fea0003c00000 */
[----:B------:R-:W-:Y:S02]  /*9d90*/  ELECT P6, UR62, PT ;  /* 0x00000000003e782f */ /* 0x000fe400038c0000 */
[----:B------:R-:W-:Y:S01]  /*9da0*/  MOV R14, UR62 ;  /* 0x0000003e000e7c02 */ /* 0x000fe20008000f00 */
[----:B------:R-:W-:Y:S10]  /*9db0*/  ENDCOLLECTIVE ;  /* 0x000000000000791b */ /* 0x000ff40003800000 */
.L_x_237:
[----:B------:R-:W-:Y:S05]  /*9dc0*/  BSYNC B1 ;  /* 0x0000000000017941 */ /* 0x000fea0003800000 */
.L_x_236:
[----:B------:R-:W-:Y:S05]  /*9dd0*/  BRA `(.L_x_238) ;  /* 0xffffffe400307947 */ /* 0x000fea000383ffff */
.L_x_197:
[----:B0-----:R0:W1:Y:S02]  /*9de0*/  SYNCS.PHASECHK.TRANS64.TRYWAIT P1, [R14+URZ+0xd0], R7 ;  /* 0x0000d0070e0075a7 */ /* 0x001064000802017f */
[----:B-1----:R-:W-:Y:S05]  /*9df0*/  @!P1 NANOSLEEP.SYNCS 0x989680 ;  /* 0x009896800000995d */ /* 0x002fea0003900000 */
[----:B------:R-:W1:Y:S02]  /*9e00*/  @!P1 SYNCS.PHASECHK.TRANS64 P1, [R14+URZ+0xd0], R7 ;  /* 0x0000d0070e0095a7 */ /* 0x000e64000802007f */
[----:B-1----:R-:W-:Y:S05]  /*9e10*/  @!P1 BRA `(.L_x_197) ;  /* 0xfffffffc00f09947 */ /* 0x002fea000383ffff */
[----:B------:R-:W-:Y:S05]  /*9e20*/  BRA `(.L_x_239) ;  /* 0xffffffe400647947 */ /* 0x000fea000383ffff */
.L_x_206:
[----:B------:R-:W-:Y:S01]  /*9e30*/  BSSY B0, `(.L_x_240) ;  /* 0x0000006000007945 */ /* 0x000fe20003800000 */
[----:B------:R-:W-:-:S07]  /*9e40*/  IMAD.MOV.U32 R15, RZ, RZ, -0x1 ;  /* 0xffffffffff0f7424 */ /* 0x000fce00078e00ff */
[----:B------:R-:W-:Y:S05]  /*9e50*/  WARPSYNC.COLLECTIVE R15, `(.L_x_241) ;  /* 0x000000000f0c7348 */ /* 0x000fea0003c00000 */
[----:B------:R-:W-:Y:S02]  /*9e60*/  ELECT P6, UR62, PT ;  /* 0x00000000003e782f */ /* 0x000fe400038c0000 */
[----:B------:R-:W-:Y:S01]  /*9e70*/  MOV R14, UR62 ;  /* 0x0000003e000e7c02 */ /* 0x000fe20008000f00 */
[----:B------:R-:W-:Y:S10]  /*9e80*/  ENDCOLLECTIVE ;  /* 0x000000000000791b */ /* 0x000ff40003800000 */
.L_x_241:
[----:B------:R-:W-:Y:S05]  /*9e90*/  BSYNC B0 ;  /* 0x0000000000007941 */ /* 0x000fea0003800000 */
.L_x_240:
[----:B------:R-:W-:Y:S05]  /*9ea0*/  BRA `(.L_x_242) ;  /* 0xffffffec00b47947 */ /* 0x000fea000383ffff */
.L_x_210:
[----:B0-----:R0:W1:Y:S02]  /*9eb0*/  SYNCS.PHASECHK.TRANS64.TRYWAIT P0, [R7+URZ], R2 ;  /* 0x00000002070075a7 */ /* 0x001064000800017f */
[----:B-1----:R-:W-:Y:S05]  /*9ec0*/  @!P0 NANOSLEEP.SYNCS 0x989680 ;  /* 0x009896800000895d */ /* 0x002fea0003900000 */
[----:B------:R-:W1:Y:S02]  /*9ed0*/  @!P0 SYNCS.PHASECHK.TRANS64 P0, [R7+URZ], R2 ;  /* 0x00000002070085a7 */ /* 0x000e64000800007f */
[----:B-1----:R-:W-:Y:S05]  /*9ee0*/  @!P0 BRA `(.L_x_210) ;  /* 0xfffffffc00f08947 */ /* 0x002fea000383ffff */
[----:B------:R-:W-:Y:S05]  /*9ef0*/  BRA `(.L_x_243) ;  /* 0xffffffec00f47947 */ /* 0x000fea000383ffff */
.L_x_211:
[----:B0-----:R0:W1:Y:S02]  /*9f00*/  SYNCS.PHASECHK.TRANS64.TRYWAIT P0, [R9+URZ], R4 ;  /* 0x00000004090075a7 */ /* 0x001064000800017f */
[----:B-1----:R-:W-:Y:S05]  /*9f10*/  @!P0 NANOSLEEP.SYNCS 0x989680 ;  /* 0x009896800000895d */ /* 0x002fea0003900000 */
[----:B------:R-:W1:Y:S02]  /*9f20*/  @!P0 SYNCS.PHASECHK.TRANS64 P0, [R9+URZ], R4 ;  /* 0x00000004090085a7 */ /* 0x000e64000800007f */
[----:B-1----:R-:W-:Y:S05]  /*9f30*/  @!P0 BRA `(.L_x_211) ;  /* 0xfffffffc00f08947 */ /* 0x002fea000383ffff */
[----:B------:R-:W-:Y:S05]  /*9f40*/  BRA `(.L_x_244) ;  /* 0xfffffff000047947 */ /* 0x000fea000383ffff */
.L_x_212:
[----:B0-----:R0:W1:Y:S02]  /*9f50*/  SYNCS.PHASECHK.TRANS64.TRYWAIT P0, [R6+URZ], R5 ;  /* 0x00000005060075a7 */ /* 0x001064000800017f */
[----:B-1----:R-:W-:Y:S05]  /*9f60*/  @!P0 NANOSLEEP.SYNCS 0x989680 ;  /* 0x009896800000895d */ /* 0x002fea0003900000 */
[----:B------:R-:W1:Y:S02]  /*9f70*/  @!P0 SYNCS.PHASECHK.TRANS64 P0, [R6+URZ], R5 ;  /* 0x00000005060085a7 */ /* 0x000e64000800007f */
[----:B-1----:R-:W-:Y:S05]  /*9f80*/  @!P0 BRA `(.L_x_212) ;  /* 0xfffffffc00f08947 */ /* 0x002fea000383ffff */
[----:B------:R-:W-:Y:S05]  /*9f90*/  BRA `(.L_x_245) ;  /* 0xfffffff000147947 */ /* 0x000fea000383ffff */
.L_x_213:
[----:B0-----:R0:W1:Y:S02]  /*9fa0*/  SYNCS.PHASECHK.TRANS64.TRYWAIT P0, [R9+URZ], R4 ;  /* 0x00000004090075a7 */ /* 0x001064000800017f */
[----:B-1----:R-:W-:Y:S05]  /*9fb0*/  @!P0 NANOSLEEP.SYNCS 0x989680 ;  /* 0x009896800000895d */ /* 0x002fea0003900000 */
[----:B------:R-:W1:Y:S02]  /*9fc0*/  @!P0 SYNCS.PHASECHK.TRANS64 P0, [R9+URZ], R4 ;  /* 0x00000004090085a7 */ /* 0x000e64000800007f */
[----:B-1----:R-:W-:Y:S05]  /*9fd0*/  @!P0 BRA `(.L_x_213) ;  /* 0xfffffffc00f08947 */ /* 0x002fea000383ffff */
[----:B------:R-:W-:Y:S05]  /*9fe0*/  BRA `(.L_x_246) ;  /* 0xfffffff000247947 */ /* 0x000fea000383ffff */
.L_x_214:
[----:B0-----:R0:W1:Y:S02]  /*9ff0*/  SYNCS.PHASECHK.TRANS64.TRYWAIT P0, [R6+URZ], R5 ;  /* 0x00000005060075a7 */ /* 0x001064000800017f */
[----:B-1----:R-:W-:Y:S05]  /*a000*/  @!P0 NANOSLEEP.SYNCS 0x989680 ;  /* 0x009896800000895d */ /* 0x002fea0003900000 */
[----:B------:R-:W1:Y:S02]  /*a010*/  @!P0 SYNCS.PHASECHK.TRANS64 P0, [R6+URZ], R5 ;  /* 0x00000005060085a7 */ /* 0x000e64000800007f */
[----:B-1----:R-:W-:Y:S05]  /*a020*/  @!P0 BRA `(.L_x_214) ;  /* 0xfffffffc00f08947 */ /* 0x002fea000383ffff */
[----:B------:R-:W-:Y:S05]  /*a030*/  BRA `(.L_x_247) ;  /* 0xfffffff000347947 */ /* 0x000fea000383ffff */
.L_x_215:
[----:B0-----:R0:W1:Y:S02]  /*a040*/  SYNCS.PHASECHK.TRANS64.TRYWAIT P0, [R9+URZ], R4 ;  /* 0x00000004090075a7 */ /* 0x001064000800017f */
[----:B-1----:R-:W-:Y:S05]  /*a050*/  @!P0 NANOSLEEP.SYNCS 0x989680 ;  /* 0x009896800000895d */ /* 0x002fea0003900000 */
[----:B------:R-:W1:Y:S02]  /*a060*/  @!P0 SYNCS.PHASECHK.TRANS64 P0, [R9+URZ], R4 ;  /* 0x00000004090085a7 */ /* 0x000e64000800007f */
[----:B-1----:R-:W-:Y:S05]  /*a070*/  @!P0 BRA `(.L_x_215) ;  /* 0xfffffffc00f08947 */ /* 0x002fea000383ffff */
[----:B------:R-:W-:Y:S05]  /*a080*/  BRA `(.L_x_248) ;  /* 0xfffffff000447947 */ /* 0x000fea000383ffff */
.L_x_216:
[----:B0-----:R0:W1:Y:S02]  /*a090*/  SYNCS.PHASECHK.TRANS64.TRYWAIT P0, [R6+URZ], R5 ;  /* 0x00000005060075a7 */ /* 0x001064000800017f */
[----:B-1----:R-:W-:Y:S05]  /*a0a0*/  @!P0 NANOSLEEP.SYNCS 0x989680 ;  /* 0x009896800000895d */ /* 0x002fea0003900000 */
[----:B------:R-:W1:Y:S02]  /*a0b0*/  @!P0 SYNCS.PHASECHK.TRANS64 P0, [R6+URZ], R5 ;  /* 0x00000005060085a7 */ /* 0x000e64000800007f */
[----:B-1----:R-:W-:Y:S05]  /*a0c0*/  @!P0 BRA `(.L_x_216) ;  /* 0xfffffffc00f08947 */ /* 0x002fea000383ffff */
[----:B------:R-:W-:Y:S05]  /*a0d0*/  BRA `(.L_x_249) ;  /* 0xfffffff000547947 */ /* 0x000fea000383ffff */
.L_x_217:
[----:B0-----:R0:W1:Y:S02]  /*a0e0*/  SYNCS.PHASECHK.TRANS64.TRYWAIT P0, [R9+URZ], R4 ;  /* 0x00000004090075a7 */ /* 0x001064000800017f */
[----:B-1----:R-:W-:Y:S05]  /*a0f0*/  @!P0 NANOSLEEP.SYNCS 0x989680 ;  /* 0x009896800000895d */ /* 0x002fea0003900000 */
[----:B------:R-:W1:Y:S02]  /*a100*/  @!P0 SYNCS.PHASECHK.TRANS64 P0, [R9+URZ], R4 ;  /* 0x00000004090085a7 */ /* 0x000e64000800007f */
[----:B-1----:R-:W-:Y:S05]  /*a110*/  @!P0 BRA `(.L_x_217) ;  /* 0xfffffffc00f08947 */ /* 0x002fea000383ffff */
[----:B------:R-:W-:Y:S05]  /*a120*/  BRA `(.L_x_250) ;  /* 0xfffffff000647947 */ /* 0x000fea000383ffff */
.L_x_218:
[----:B0-----:R0:W1:Y:S02]  /*a130*/  SYNCS.PHASECHK.TRANS64.TRYWAIT P0, [R6+URZ], R5 ;  /* 0x00000005060075a7 */ /* 0x001064000800017f */
[----:B-1----:R-:W-:Y:S05]  /*a140*/  @!P0 NANOSLEEP.SYNCS 0x989680 ;  /* 0x009896800000895d */ /* 0x002fea0003900000 */
[----:B------:R-:W1:Y:S02]  /*a150*/  @!P0 SYNCS.PHASECHK.TRANS64 P0, [R6+URZ], R5 ;  /* 0x00000005060085a7 */ /* 0x000e64000800007f */
[----:B-1----:R-:W-:Y:S05]  /*a160*/  @!P0 BRA `(.L_x_218) ;  /* 0xfffffffc00f08947 */ /* 0x002fea000383ffff */
[----:B------:R-:W-:Y:S05]  /*a170*/  BRA `(.L_x_251) ;  /* 0xfffffff000747947 */ /* 0x000fea000383ffff */
.L_x_219:
[----:B0-----:R0:W1:Y:S02]  /*a180*/  SYNCS.PHASECHK.TRANS64.TRYWAIT P0, [R9+URZ], R4 ;  /* 0x00000004090075a7 */ /* 0x001064000800017f */
[----:B-1----:R-:W-:Y:S05]  /*a190*/  @!P0 NANOSLEEP.SYNCS 0x989680 ;  /* 0x009896800000895d */ /* 0x002fea0003900000 */
[----:B------:R-:W1:Y:S02]  /*a1a0*/  @!P0 SYNCS.PHASECHK.TRANS64 P0, [R9+URZ], R4 ;  /* 0x00000004090085a7 */ /* 0x000e64000800007f */
[----:B-1----:R-:W-:Y:S05]  /*a1b0*/  @!P0 BRA `(.L_x_219) ;  /* 0xfffffffc00f08947 */ /* 0x002fea000383ffff */
[----:B------:R-:W-:Y:S05]  /*a1c0*/  BRA `(.L_x_252) ;  /* 0xfffffff000847947 */ /* 0x000fea000383ffff */
.L_x_220:
[----:B0-----:R0:W1:Y:S02]  /*a1d0*/  SYNCS.PHASECHK.TRANS64.TRYWAIT P0, [R6+URZ], R5 ;  /* 0x00000005060075a7 */ /* 0x001064000800017f */
[----:B-1----:R-:W-:Y:S05]  /*a1e0*/  @!P0 NANOSLEEP.SYNCS 0x989680 ;  /* 0x009896800000895d */ /* 0x002fea0003900000 */
[----:B------:R-:W1:Y:S02]  /*a1f0*/  @!P0 SYNCS.PHASECHK.TRANS64 P0, [R6+URZ], R5 ;  /* 0x00000005060085a7 */ /* 0x000e64000800007f */
[----:B-1----:R-:W-:Y:S05]  /*a200*/  @!P0 BRA `(.L_x_220) ;  /* 0xfffffffc00f08947 */ /* 0x002fea000383ffff */
[----:B------:R-:W-:Y:S05]  /*a210*/  BRA `(.L_x_253) ;  /* 0xfffffff000947947 */ /* 0x000fea000383ffff */
.L_x_221:
[----:B0-----:R0:W1:Y:S02]  /*a220*/  SYNCS.PHASECHK.TRANS64.TRYWAIT P0, [R9+URZ], R4 ;  /* 0x00000004090075a7 */ /* 0x001064000800017f */
[----:B-1----:R-:W-:Y:S05]  /*a230*/  @!P0 NANOSLEEP.SYNCS 0x989680 ;  /* 0x009896800000895d */ /* 0x002fea0003900000 */
[----:B------:R-:W1:Y:S02]  /*a240*/  @!P0 SYNCS.PHASECHK.TRANS64 P0, [R9+URZ], R4 ;  /* 0x00000004090085a7 */ /* 0x000e64000800007f */
[----:B-1----:R-:W-:Y:S05]  /*a250*/  @!P0 BRA `(.L_x_221) ;  /* 0xfffffffc00f08947 */ /* 0x002fea000383ffff */
[----:B------:R-:W-:Y:S05]  /*a260*/  BRA `(.L_x_254) ;  /* 0xfffffff000a47947 */ /* 0x000fea000383ffff */
.L_x_222:
[----:B0-----:R0:W1:Y:S02]  /*a270*/  SYNCS.PHASECHK.TRANS64.TRYWAIT P0, [R6+URZ], R5 ;  /* 0x00000005060075a7 */ /* 0x001064000800017f */
[----:B-1----:R-:W-:Y:S05]  /*a280*/  @!P0 NANOSLEEP.SYNCS 0x989680 ;  /* 0x009896800000895d */ /* 0x002fea0003900000 */
[----:B------:R-:W1:Y:S02]  /*a290*/  @!P0 SYNCS.PHASECHK.TRANS64 P0, [R6+URZ], R5 ;  /* 0x00000005060085a7 */ /* 0x000e64000800007f */
[----:B-1----:R-:W-:Y:S05]  /*a2a0*/  @!P0 BRA `(.L_x_222) ;  /* 0xfffffffc00f08947 */ /* 0x002fea000383ffff */
[----:B------:R-:W-:Y:S05]  /*a2b0*/  BRA `(.L_x_255) ;  /* 0xfffffff000b47947 */ /* 0x000fea000383ffff */
.L_x_223:
[----:B0-----:R0:W1:Y:S02]  /*a2c0*/  SYNCS.PHASECHK.TRANS64.TRYWAIT P0, [R9+URZ], R4 ;  /* 0x00000004090075a7 */ /* 0x001064000800017f */
[----:B-1----:R-:W-:Y:S05]  /*a2d0*/  @!P0 NANOSLEEP.SYNCS 0x989680 ;  /* 0x009896800000895d */ /* 0x002fea0003900000 */
[----:B------:R-:W1:Y:S02]  /*a2e0*/  @!P0 SYNCS.PHASECHK.TRANS64 P0, [R9+URZ], R4 ;  /* 0x00000004090085a7 */ /* 0x000e64000800007f */
[----:B-1----:R-:W-:Y:S05]  /*a2f0*/  @!P0 BRA `(.L_x_223) ;  /* 0xfffffffc00f08947 */ /* 0x002fea000383ffff */
[----:B------:R-:W-:Y:S05]  /*a300*/  BRA `(.L_x_256) ;  /* 0xfffffff000c47947 */ /* 0x000fea000383ffff */
.L_x_224:
[----:B0-----:R0:W1:Y:S02]  /*a310*/  SYNCS.PHASECHK.TRANS64.TRYWAIT P0, [R6+URZ], R5 ;  /* 0x00000005060075a7 */ /* 0x001064000800017f */
[----:B-1----:R-:W-:Y:S05]  /*a320*/  @!P0 NANOSLEEP.SYNCS 0x989680 ;  /* 0x009896800000895d */ /* 0x002fea0003900000 */
[----:B------:R-:W1:Y:S02]  /*a330*/  @!P0 SYNCS.PHASECHK.TRANS64 P0, [R6+URZ], R5 ;  /* 0x00000005060085a7 */ /* 0x000e64000800007f */
[----:B-1----:R-:W-:Y:S05]  /*a340*/  @!P0 BRA `(.L_x_224) ;  /* 0xfffffffc00f08947 */ /* 0x002fea000383ffff */
[----:B------:R-:W-:Y:S05]  /*a350*/  BRA `(.L_x_257) ;  /* 0xfffffff000d47947 */ /* 0x000fea000383ffff */
.L_x_225:
[----:B0-----:R0:W1:Y:S02]  /*a360*/  SYNCS.PHASECHK.TRANS64.TRYWAIT P0, [R9+URZ], R4 ;  /* 0x00000004090075a7 */ /* 0x001064000800017f */
[----:B-1----:R-:W-:Y:S05]  /*a370*/  @!P0 NANOSLEEP.SYNCS 0x989680 ;  /* 0x009896800000895d */ /* 0x002fea0003900000 */
[----:B------:R-:W1:Y:S02]  /*a380*/  @!P0 SYNCS.PHASECHK.TRANS64 P0, [R9+URZ], R4 ;  /* 0x00000004090085a7 */ /* 0x000e64000800007f */
[----:B-1----:R-:W-:Y:S05]  /*a390*/  @!P0 BRA `(.L_x_225) ;  /* 0xfffffffc00f08947 */ /* 0x002fea000383ffff */
[----:B------:R-:W-:Y:S05]  /*a3a0*/  BRA `(.L_x_258) ;  /* 0xfffffff000e47947 */ /* 0x000fea000383ffff */
.L_x_226:
[----:B0-----:R0:W1:Y:S02]  /*a3b0*/  SYNCS.PHASECHK.TRANS64.TRYWAIT P0, [R6+URZ], R5 ;  /* 0x00000005060075a7 */ /* 0x001064000800017f */
[----:B-1----:R-:W-:Y:S05]  /*a3c0*/  @!P0 NANOSLEEP.SYNCS 0x989680 ;  /* 0x009896800000895d */ /* 0x002fea0003900000 */
[----:B------:R-:W1:Y:S02]  /*a3d0*/  @!P0 SYNCS.PHASECHK.TRANS64 P0, [R6+URZ], R5 ;  /* 0x00000005060085a7 */ /* 0x000e64000800007f */
[----:B-1----:R-:W-:Y:S05]  /*a3e0*/  @!P0 BRA `(.L_x_226) ;  /* 0xfffffffc00f08947 */ /* 0x002fea000383ffff */
[----:B------:R-:W-:Y:S05]  /*a3f0*/  BRA `(.L_x_259) ;  /* 0xfffffff000f47947 */ /* 0x000fea000383ffff */
.L_x_227:
[----:B0-----:R0:W1:Y:S02]  /*a400*/  SYNCS.PHASECHK.TRANS64.TRYWAIT P0, [R9+URZ], R4 ;  /* 0x00000004090075a7 */ /* 0x001064000800017f */
[----:B-1----:R-:W-:Y:S05]  /*a410*/  @!P0 NANOSLEEP.SYNCS 0x989680 ;  /* 0x009896800000895d */ /* 0x002fea0003900000 */
[----:B------:R-:W1:Y:S02]  /*a420*/  @!P0 SYNCS.PHASECHK.TRANS64 P0, [R9+URZ], R4 ;  /* 0x00000004090085a7 */ /* 0x000e64000800007f */
[----:B-1----:R-:W-:Y:S05]  /*a430*/  @!P0 BRA `(.L_x_227) ;  /* 0xfffffffc00f08947 */ /* 0x002fea000383ffff */
[----:B------:R-:W-:Y:S05]  /*a440*/  BRA `(.L_x_260) ;  /* 0xfffffff400047947 */ /* 0x000fea000383ffff */
.L_x_228:
[----:B0-----:R0:W1:Y:S02]  /*a450*/  SYNCS.PHASECHK.TRANS64.TRYWAIT P0, [R6+URZ], R5 ;  /* 0x00000005060075a7 */ /* 0x001064000800017f */
[----:B-1----:R-:W-:Y:S05]  /*a460*/  @!P0 NANOSLEEP.SYNCS 0x989680 ;  /* 0x009896800000895d */ /* 0x002fea0003900000 */
[----:B------:R-:W1:Y:S02]  /*a470*/  @!P0 SYNCS.PHASECHK.TRANS64 P0, [R6+URZ], R5 ;  /* 0x00000005060085a7 */ /* 0x000e64000800007f */
[----:B-1----:R-:W-:Y:S05]  /*a480*/  @!P0 BRA `(.L_x_228) ;  /* 0xfffffffc00f08947 */ /* 0x002fea000383ffff */
[----:B------:R-:W-:Y:S05]  /*a490*/  BRA `(.L_x_261) ;  /* 0xfffffff400147947 */ /* 0x000fea000383ffff */
.L_x_229:
[----:B0-----:R0:W1:Y:S02]  /*a4a0*/  SYNCS.PHASECHK.TRANS64.TRYWAIT P0, [R9+URZ], R4 ;  /* 0x00000004090075a7 */ /* 0x001064000800017f */
[----:B-1----:R-:W-:Y:S05]  /*a4b0*/  @!P0 NANOSLEEP.SYNCS 0x989680 ;  /* 0x009896800000895d */ /* 0x002fea0003900000 */
[----:B------:R-:W1:Y:S02]  /*a4c0*/  @!P0 SYNCS.PHASECHK.TRANS64 P0, [R9+URZ], R4 ;  /* 0x00000004090085a7 */ /* 0x000e64000800007f */
[----:B-1----:R-:W-:Y:S05]  /*a4d0*/  @!P0 BRA `(.L_x_229) ;  /* 0xfffffffc00f08947 */ /* 0x002fea000383ffff */
[----:B------:R-:W-:Y:S05]  /*a4e0*/  BRA `(.L_x_262) ;  /* 0xfffffff400247947 */ /* 0x000fea000383ffff */
.L_x_230:
[----:B0-----:R0:W1:Y:S02]  /*a4f0*/  SYNCS.PHASECHK.TRANS64.TRYWAIT P0, [R6+URZ], R5 ;  /* 0x00000005060075a7 */ /* 0x001064000800017f */
[----:B-1----:R-:W-:Y:S05]  /*a500*/  @!P0 NANOSLEEP.SYNCS 0x989680 ;  /* 0x009896800000895d */ /* 0x002fea0003900000 */
[----:B------:R-:W1:Y:S02]  /*a510*/  @!P0 SYNCS.PHASECHK.TRANS64 P0, [R6+URZ], R5 ;  /* 0x00000005060085a7 */ /* 0x000e64000800007f */
[----:B-1----:R-:W-:Y:S05]  /*a520*/  @!P0 BRA `(.L_x_230) ;  /* 0xfffffffc00f08947 */ /* 0x002fea000383ffff */
[----:B------:R-:W-:Y:S05]  /*a530*/  BRA `(.L_x_263) ;  /* 0xfffffff400347947 */ /* 0x000fea000383ffff */
.L_x_231:
[----:B0-----:R0:W1:Y:S02]  /*a540*/  SYNCS.PHASECHK.TRANS64.TRYWAIT P0, [R9+URZ], R4 ;  /* 0x00000004090075a7 */ /* 0x001064000800017f */
[----:B-1----:R-:W-:Y:S05]  /*a550*/  @!P0 NANOSLEEP.SYNCS 0x989680 ;  /* 0x009896800000895d */ /* 0x002fea0003900000 */
[----:B------:R-:W1:Y:S02]  /*a560*/  @!P0 SYNCS.PHASECHK.TRANS64 P0, [R9+URZ], R4 ;  /* 0x00000004090085a7 */ /* 0x000e64000800007f */
[----:B-1----:R-:W-:Y:S05]  /*a570*/  @!P0 BRA `(.L_x_231) ;  /* 0xfffffffc00f08947 */ /* 0x002fea000383ffff */
[----:B------:R-:W-:Y:S05]  /*a580*/  BRA `(.L_x_264) ;  /* 0xfffffff400447947 */ /* 0x000fea000383ffff */
.L_x_232:
[----:B0-----:R0:W1:Y:S02]  /*a590*/  SYNCS.PHASECHK.TRANS64.TRYWAIT P0, [R6+URZ], R5 ;  /* 0x00000005060075a7 */ /* 0x001064000800017f */
[----:B-1----:R-:W-:Y:S05]  /*a5a0*/  @!P0 NANOSLEEP.SYNCS 0x989680 ;  /* 0x009896800000895d */ /* 0x002fea0003900000 */
[----:B------:R-:W1:Y:S02]  /*a5b0*/  @!P0 SYNCS.PHASECHK.TRANS64 P0, [R6+URZ], R5 ;  /* 0x00000005060085a7 */ /* 0x000e64000800007f */
[----:B-1----:R-:W-:Y:S05]  /*a5c0*/  @!P0 BRA `(.L_x_232) ;  /* 0xfffffffc00f08947 */ /* 0x002fea000383ffff */
[----:B------:R-:W-:Y:S05]  /*a5d0*/  BRA `(.L_x_265) ;  /* 0xfffffff400547947 */ /* 0x000fea000383ffff */
.L_x_233:
[----:B0-----:R0:W1:Y:S02]  /*a5e0*/  SYNCS.PHASECHK.TRANS64.TRYWAIT P0, [R9+URZ], R4 ;  /* 0x00000004090075a7 */ /* 0x001064000800017f */
[----:B-1----:R-:W-:Y:S05]  /*a5f0*/  @!P0 NANOSLEEP.SYNCS 0x989680 ;  /* 0x009896800000895d */ /* 0x002fea0003900000 */
[----:B------:R-:W1:Y:S02]  /*a600*/  @!P0 SYNCS.PHASECHK.TRANS64 P0, [R9+URZ], R4 ;  /* 0x00000004090085a7 */ /* 0x000e64000800007f */
[----:B-1----:R-:W-:Y:S05]  /*a610*/  @!P0 BRA `(.L_x_233) ;  /* 0xfffffffc00f08947 */ /* 0x002fea000383ffff */
[----:B------:R-:W-:Y:S05]  /*a620*/  BRA `(.L_x_266) ;  /* 0xfffffff400647947 */ /* 0x000fea000383ffff */
.L_x_234:
[----:B-1----:R1:W2:Y:S02]  /*a630*/  SYNCS.PHASECHK.TRANS64.TRYWAIT P0, [R6+URZ], R5 ;  /* 0x00000005060075a7 */ /* 0x0022a4000800017f */
[----:B--2---:R-:W-:Y:S05]  /*a640*/  @!P0 NANOSLEEP.SYNCS 0x989680 ;  /* 0x009896800000895d */ /* 0x004fea0003900000 */
[----:B------:R-:W2:Y:S02]  /*a650*/  @!P0 SYNCS.PHASECHK.TRANS64 P0, [R6+URZ], R5 ;  /* 0x00000005060085a7 */ /* 0x000ea4000800007f */
[----:B--2---:R-:W-:Y:S05]  /*a660*/  @!P0 BRA `(.L_x_234) ;  /* 0xfffffffc00f08947 */ /* 0x004fea000383ffff */
[----:B------:R-:W-:Y:S05]  /*a670*/  BRA `(.L_x_267) ;  /* 0xfffffff4006c7947 */ /* 0x000fea000383ffff */
.L_x_268:
[----:B------:R-:W-:-:S00]  /*a680*/  BRA `(.L_x_268) ;  /* 0xfffffffc00fc7947 */ /* 0x000fc0000383ffff */
[----:B------:R-:W-:-:S00]  /*a690*/  NOP ;  /* 0x0000000000007918 */ /* 0x000fc00000000000 */
        /* <DEDUP_REMOVED lines=14> */
.L_x_269:


//--------------------- .nv.global.init           --------------------------
	.section	.nv.global.init,"aw",@progbits
.nv.global.init:
	.type		$str$22,@object
	.size		$str$22,($str$23 - $str$22)
$str$22:
        /*0000*/ 	.byte	0x6b, 0x5f, 0x74, 0x69, 0x6c, 0x65, 0x5f, 0x63, 0x6f, 0x75, 0x6e, 0x74, 0x20, 0x3e, 0x3d, 0x20
        /*0010*/ 	.byte	0x31, 0x00
	.type		$str$23,@object
	.size		$str$23,(__unnamed_1 - $str$23)
$str$23:
        /*0012*/ 	.byte	0x2f, 0x74, 0x6d, 0x70, 0x2f, 0x63, 0x75, 0x74, 0x6c, 0x61, 0x73, 0x73, 0x5f, 0x73, 0x77, 0x65
        /*0022*/ 	.byte	0x65, 0x70, 0x5f, 0x73, 0x72, 0x63, 0x2f, 0x69, 0x6e, 0x63, 0x6c, 0x75, 0x64, 0x65, 0x2f, 0x63
        /*0032*/ 	.byte	0x75, 0x74, 0x6c, 0x61, 0x73, 0x73, 0x2f, 0x67, 0x65, 0x6d, 0x6d, 0x2f, 0x63, 0x6f, 0x6c, 0x6c
        /*0042*/ 	.byte	0x65, 0x63, 0x74, 0x69, 0x76, 0x65, 0x2f, 0x73, 0x6d, 0x39, 0x30, 0x5f, 0x6d, 0x6d, 0x61, 0x5f
        /*0052*/ 	.byte	0x74, 0x6d, 0x61, 0x5f, 0x67, 0x6d, 0x6d, 0x61, 0x5f, 0x73, 0x73, 0x5f, 0x77, 0x61, 0x72, 0x70
        /*0062*/ 	.byte	0x73, 0x70, 0x65, 0x63, 0x69, 0x61, 0x6c, 0x69, 0x7a, 0x65, 0x64, 0x2e, 0x68, 0x70, 0x70, 0x00
	.type		__unnamed_1,@object
	.size		__unnamed_1,(.L_0 - __unnamed_1)
__unnamed_1:
        /*0072*/ 	.byte	0x76, 0x6f, 0x69, 0x64, 0x20, 0x63, 0x75, 0x74, 0x6c, 0x61, 0x73, 0x73, 0x3a, 0x3a, 0x67, 0x65
        /* <DEDUP_REMOVED lines=180> */
        /*0bc2*/ 	.byte	0x74, 0x79, 0x5d, 0x00
.L_0:


//--------------------- .nv.shared._ZN7cutlass13device_kernelINS_4gemm6kernel13GemmUniversalIN4cute5tupleIJiiiiEEENS1_10collective13CollectiveMmaINS1_34MainloopSm90TmaGmmaWarpSpecializedILi26ENS5_IJNS4_1CILi1EEESB_SB_EEENS1_35KernelTmaWarpSpecializedCooperativeEEENS5_IJNSA_ILi192EEENSA_ILi80EEENSA_ILi16EEEEEENS_10bfloat16_tENS5_IJlSB_lEEESJ_SK_NS4_8TiledMMAINS4_8MMA_AtomIJNS4_4SM904GMMA27MMA_64x16x16_F32BF16BF16_SSILNSO_5MajorE0ELSQ_0ELNSO_7ScaleInE1ELSR_1EEEEEENS4_6LayoutINS5_IJNSA_ILi2EEESB_SB_EEENS5_IJSB_NSA_ILi0EEESX_EEEEENS5_IJNS4_10UnderscoreES10_S10_EEEEENS4_13SM90_TMA_LOADENS4_14ComposedLayoutINS4_7SwizzleILi1ELi4ELi3EEENS4_18smem_ptr_flag_bitsILi16EEENSU_INS5_IJNSA_ILi8EEESH_EEENS5_IJSH_SB_EEEEEEEvNS4_8identityES13_S1D_vS1E_EENS_8epilogue10collective6detail29Sm90TmaWarpSpecializedAdapterINS1H_15DefaultEpilogueISJ_SK_SK_NS1G_6thread17LinearCombinationISJ_Li1EffLNS1L_9ScaleType4KindE0ELNS_15FloatRoundStyleE2ESJ_EENS1_15EpilogueDefaultEEEEEvvEEEEvNT_6ParamsE --------------------------
	.section	.nv.shared._ZN7cutlass13device_kernelINS_4gemm6kernel13GemmUniversalIN4cute5tupleIJiiiiEEENS1_10collective13CollectiveMmaINS1_34MainloopSm90TmaGmmaWarpSpecializedILi26ENS5_IJNS4_1CILi1EEESB_SB_EEENS1_35KernelTmaWarpSpecializedCooperativeEEENS5_IJNSA_ILi192EEENSA_ILi80EEENSA_ILi16EEEEEENS_10bfloat16_tENS5_IJlSB_lEEESJ_SK_NS4_8TiledMMAINS4_8MMA_AtomIJNS4_4SM904GMMA27MMA_64x16x16_F32BF16BF16_SSILNSO_5MajorE0ELSQ_0ELNSO_7ScaleInE1ELSR_1EEEEEENS4_6LayoutINS5_IJNSA_ILi2EEESB_SB_EEENS5_IJSB_NSA_ILi0EEESX_EEEEENS5_IJNS4_10UnderscoreES10_S10_EEEEENS4_13SM90_TMA_LOADENS4_14ComposedLayoutINS4_7SwizzleILi1ELi4ELi3EEENS4_18smem_ptr_flag_bitsILi16EEENSU_INS5_IJNSA_ILi8EEESH_EEENS5_IJSH_SB_EEEEEEEvNS4_8identityES13_S1D_vS1E_EENS_8epilogue10collective6detail29Sm90TmaWarpSpecializedAdapterINS1H_15DefaultEpilogueISJ_SK_SK_NS1G_6thread17LinearCombinationISJ_Li1EffLNS1L_9ScaleType4KindE0ELNS_15FloatRoundStyleE2ESJ_EENS1_15EpilogueDefaultEEEEEvvEEEEvNT_6ParamsE,"aw",@nobits
	.sectionflags	@""
	.align	16
	.zero		1024


//--------------------- .nv.shared.reserved.0     --------------------------
	.section	.nv.shared.reserved.0,"aw",@nobits
	.weak		__nv_reservedSMEM_offset_0_alias
	.size		__nv_reservedSMEM_offset_0_alias, 0, 0
	.other		__nv_reservedSMEM_offset_0_alias,@"STO_CUDA_RESERVED_SHARED STV_DEFAULT"
__nv_reservedSMEM_offset_0_alias:
	.zero		0


//--------------------- .nv.global                --------------------------
	.section	.nv.global,"aw",@nobits
.nv.global:
	.type		_ZN40_INTERNAL_3cf7426a_4_k_cu_765327dd_160214cute1_E,@object
	.size		_ZN40_INTERNAL_3cf7426a_4_k_cu_765327dd_160214cute1_E,(_ZN40_INTERNAL_3cf7426a_4_k_cu_765327dd_160214cuda3std3__45__cpo6cbeginE - _ZN40_INTERNAL_3cf7426a_4_k_cu_765327dd_160214cute1_E)
_ZN40_INTERNAL_3cf7426a_4_k_cu_765327dd_160214cute1_E:
	.zero		1
	.type		_ZN40_INTERNAL_3cf7426a_4_k_cu_765327dd_160214cuda3std3__45__cpo6cbeginE,@object
	.size		_ZN40_INTERNAL_3cf7426a_4_k_cu_765327dd_160214cuda3std3__45__cpo6cbeginE,(_ZN40_INTERNAL_3cf7426a_4_k_cu_765327dd_160214cuda3std3__48in_placeE - _ZN40_INTERNAL_3cf7426a_4_k_cu_765327dd_160214cuda3std3__45__cpo6cbeginE)
_ZN40_INTERNAL_3cf7426a_4_k_cu_765327dd_160214cuda3std3__45__cpo6cbeginE:
	.zero		1
	.type		_ZN40_INTERNAL_3cf7426a_4_k_cu_765327dd_160214cuda3std3__48in_placeE,@object
	.size		_ZN40_INTERNAL_3cf7426a_4_k_cu_765327dd_160214cuda3std3__48in_placeE,(_ZN40_INTERNAL_3cf7426a_4_k_cu_765327dd_160214cuda3std6ranges3__45__cpo9iter_moveE - _ZN40_INTERNAL_3cf7426a_4_k_cu_765327dd_160214cuda3std3__48in_placeE)
_ZN40_INTERNAL_3cf7426a_4_k_cu_765327dd_160214cuda3std3__48in_placeE:
	.zero		1
	.type		_ZN40_INTERNAL_3cf7426a_4_k_cu_765327dd_160214cuda3std6ranges3__45__cpo9iter_moveE,@object
	.size		_ZN40_INTERNAL_3cf7426a_4_k_cu_765327dd_160214cuda3std6ranges3__45__cpo9iter_moveE,(_ZN40_INTERNAL_3cf7426a_4_k_cu_765327dd_160214cuda3std3__45__cpo5beginE - _ZN40_INTERNAL_3cf7426a_4_k_cu_765327dd_160214cuda3std6ranges3__45__cpo9iter_moveE)
_ZN40_INTERNAL_3cf7426a_4_k_cu_765327dd_160214cuda3std6ranges3__45__cpo9iter_moveE:
	.zero		1
	.type		_ZN40_INTERNAL_3cf7426a_4_k_cu_765327dd_160214cuda3std3__45__cpo5beginE,@object
	.size		_ZN40_INTERNAL_3cf7426a_4_k_cu_765327dd_160214cuda3std3__45__cpo5beginE,(_ZN40_INTERNAL_3cf7426a_4_k_cu_765327dd_160214cuda3std3__442_GLOBAL__N__3cf7426a_4_k_cu_765327dd_160216ignoreE - _ZN40_INTERNAL_3cf7426a_4_k_cu_765327dd_160214cuda3std3__45__cpo5beginE)
_ZN40_INTERNAL_3cf7426a_4_k_cu_765327dd_160214cuda3std3__45__cpo5beginE:
	.zero		1
	.type		_ZN40_INTERNAL_3cf7426a_4_k_cu_765327dd_160214cuda3std3__442_GLOBAL__N__3cf7426a_4_k_cu_765327dd_160216ignoreE,@object
	.size		_ZN40_INTERNAL_3cf7426a_4_k_cu_765327dd_160214cuda3std3__442_GLOBAL__N__3cf7426a_4_k_cu_765327dd_160216ignoreE,(_ZN40_INTERNAL_3cf7426a_4_k_cu_765327dd_160214cute7productE - _ZN40_INTERNAL_3cf7426a_4_k_cu_765327dd_160214cuda3std3__442_GLOBAL__N__3cf7426a_4_k_cu_765327dd_160216ignoreE)
_ZN40_INTERNAL_3cf7426a_4_k_cu_765327dd_160214cuda3std3__442_GLOBAL__N__3cf7426a_4_k_cu_765327dd_160216ignoreE:
	.zero		1
	.type		_ZN40_INTERNAL_3cf7426a_4_k_cu_765327dd_160214cute7productE,@object
	.size		_ZN40_INTERNAL_3cf7426a_4_k_cu_765327dd_160214cute7productE,(_ZN40_INTERNAL_3cf7426a_4_k_cu_765327dd_160214cuda3std3__45__cpo3endE - _ZN40_INTERNAL_3cf7426a_4_k_cu_765327dd_160214cute7productE)
_ZN40_INTERNAL_3cf7426a_4_k_cu_765327dd_160214cute7productE:
	.zero		1
	.type		_ZN40_INTERNAL_3cf7426a_4_k_cu_765327dd_160214cuda3std3__45__cpo3endE,@object
	.size		_ZN40_INTERNAL_3cf7426a_4_k_cu_765327dd_160214cuda3std3__45__cpo3endE,(_ZN40_INTERNAL_3cf7426a_4_k_cu_765327dd_160214cuda3std3__419piecewise_constructE - _ZN40_INTERNAL_3cf7426a_4_k_cu_765327dd_160214cuda3std3__45__cpo3endE)
_ZN40_INTERNAL_3cf7426a_4_k_cu_765327dd_160214cuda3std3__45__cpo3endE:
	.zero		1
	.type		_ZN40_INTERNAL_3cf7426a_4_k_cu_765327dd_160214cuda3std3__419piecewise_constructE,@object
	.size		_ZN40_INTERNAL_3cf7426a_4_k_cu_765327dd_160214cuda3std3__419piecewise_constructE,(_ZN40_INTERNAL_3cf7426a_4_k_cu_765327dd_160214cuda3std3__45__cpo4cendE - _ZN40_INTERNAL_3cf7426a_4_k_cu_765327dd_160214cuda3std3__419piecewise_constructE)
_ZN40_INTERNAL_3cf7426a_4_k_cu_765327dd_160214cuda3std3__419piecewise_constructE:
	.zero		1
	.type		_ZN40_INTERNAL_3cf7426a_4_k_cu_765327dd_160214cuda3std3__45__cpo4cendE,@object
	.size		_ZN40_INTERNAL_3cf7426a_4_k_cu_765327dd_160214cuda3std3__45__cpo4cendE,(_ZN40_INTERNAL_3cf7426a_4_k_cu_765327dd_160214cuda3std6ranges3__45__cpo4swapE - _ZN40_INTERNAL_3cf7426a_4_k_cu_765327dd_160214cuda3std3__45__cpo4cendE)
_ZN40_INTERNAL_3cf7426a_4_k_cu_765327dd_160214cuda3std3__45__cpo4cendE:
	.zero		1
	.type		_ZN40_INTERNAL_3cf7426a_4_k_cu_765327dd_160214cuda3std6ranges3__45__cpo4swapE,@object
	.size		_ZN40_INTERNAL_3cf7426a_4_k_cu_765327dd_160214cuda3std6ranges3__45__cpo4swapE,(.L_8 - _ZN40_INTERNAL_3cf7426a_4_k_cu_765327dd_160214cuda3std6ranges3__45__cpo4swapE)
_ZN40_INTERNAL_3cf7426a_4_k_cu_765327dd_160214cuda3std6ranges3__45__cpo4swapE:
	.zero		1
.L_8:


//--------------------- .nv.constant0._ZN7cutlass13device_kernelINS_4gemm6kernel13GemmUniversalIN4cute5tupleIJiiiiEEENS1_10collective13CollectiveMmaINS1_34MainloopSm90TmaGmmaWarpSpecializedILi26ENS5_IJNS4_1CILi1EEESB_SB_EEENS1_35KernelTmaWarpSpecializedCooperativeEEENS5_IJNSA_ILi192EEENSA_ILi80EEENSA_ILi16EEEEEENS_10bfloat16_tENS5_IJlSB_lEEESJ_SK_NS4_8TiledMMAINS4_8MMA_AtomIJNS4_4SM904GMMA27MMA_64x16x16_F32BF16BF16_SSILNSO_5MajorE0ELSQ_0ELNSO_7ScaleInE1ELSR_1EEEEEENS4_6LayoutINS5_IJNSA_ILi2EEESB_SB_EEENS5_IJSB_NSA_ILi0EEESX_EEEEENS5_IJNS4_10UnderscoreES10_S10_EEEEENS4_13SM90_TMA_LOADENS4_14ComposedLayoutINS4_7SwizzleILi1ELi4ELi3EEENS4_18smem_ptr_flag_bitsILi16EEENSU_INS5_IJNSA_ILi8EEESH_EEENS5_IJSH_SB_EEEEEEEvNS4_8identityES13_S1D_vS1E_EENS_8epilogue10collective6detail29Sm90TmaWarpSpecializedAdapterINS1H_15DefaultEpilogueISJ_SK_SK_NS1G_6thread17LinearCombinationISJ_Li1EffLNS1L_9ScaleType4KindE0ELNS_15FloatRoundStyleE2ESJ_EENS1_15EpilogueDefaultEEEEEvvEEEEvNT_6ParamsE --------------------------
	.section	.nv.constant0._ZN7cutlass13device_kernelINS_4gemm6kernel13GemmUniversalIN4cute5tupleIJiiiiEEENS1_10collective13CollectiveMmaINS1_34MainloopSm90TmaGmmaWarpSpecializedILi26ENS5_IJNS4_1CILi1EEESB_SB_EEENS1_35KernelTmaWarpSpecializedCooperativeEEENS5_IJNSA_ILi192EEENSA_ILi80EEENSA_ILi16EEEEEENS_10bfloat16_tENS5_IJlSB_lEEESJ_SK_NS4_8TiledMMAINS4_8MMA_AtomIJNS4_4SM904GMMA27MMA_64x16x16_F32BF16BF16_SSILNSO_5MajorE0ELSQ_0ELNSO_7ScaleInE1ELSR_1EEEEEENS4_6LayoutINS5_IJNSA_ILi2EEESB_SB_EEENS5_IJSB_NSA_ILi0EEESX_EEEEENS5_IJNS4_10UnderscoreES10_S10_EEEEENS4_13SM90_TMA_LOADENS4_14ComposedLayoutINS4_7SwizzleILi1ELi4ELi3EEENS4_18smem_ptr_flag_bitsILi16EEENSU_INS5_IJNSA_ILi8EEESH_EEENS5_IJSH_SB_EEEEEEEvNS4_8identityES13_S1D_vS1E_EENS_8epilogue10collective6detail29Sm90TmaWarpSpecializedAdapterINS1H_15DefaultEpilogueISJ_SK_SK_NS1G_6thread17LinearCombinationISJ_Li1EffLNS1L_9ScaleType4KindE0ELNS_15FloatRoundStyleE2ESJ_EENS1_15EpilogueDefaultEEEEEvvEEEEvNT_6ParamsE,"a",@progbits
	.sectionflags	@""
	.align	4
.nv.constant0._ZN7cutlass13device_kernelINS_4gemm6kernel13GemmUniversalIN4cute5tupleIJiiiiEEENS1_10collective13CollectiveMmaINS1_34MainloopSm90TmaGmmaWarpSpecializedILi26ENS5_IJNS4_1CILi1EEESB_SB_EEENS1_35KernelTmaWarpSpecializedCooperativeEEENS5_IJNSA_ILi192EEENSA_ILi80EEENSA_ILi16EEEEEENS_10bfloat16_tENS5_IJlSB_lEEESJ_SK_NS4_8TiledMMAINS4_8MMA_AtomIJNS4_4SM904GMMA27MMA_64x16x16_F32BF16BF16_SSILNSO_5MajorE0ELSQ_0ELNSO_7ScaleInE1ELSR_1EEEEEENS4_6LayoutINS5_IJNSA_ILi2EEESB_SB_EEENS5_IJSB_NSA_ILi0EEESX_EEEEENS5_IJNS4_10UnderscoreES10_S10_EEEEENS4_13SM90_TMA_LOADENS4_14ComposedLayoutINS4_7SwizzleILi1ELi4ELi3EEENS4_18smem_ptr_flag_bitsILi16EEENSU_INS5_IJNSA_ILi8EEESH_EEENS5_IJSH_SB_EEEEEEEvNS4_8identityES13_S1D_vS1E_EENS_8epilogue10collective6detail29Sm90TmaWarpSpecializedAdapterINS1H_15DefaultEpilogueISJ_SK_SK_NS1G_6thread17LinearCombinationISJ_Li1EffLNS1L_9ScaleType4KindE0ELNS_15FloatRoundStyleE2ESJ_EENS1_15EpilogueDefaultEEEEEvvEEEEvNT_6ParamsE:
	.zero		1664


//--------------------- SYMBOLS --------------------------

	.type		.nv.reservedSmem.offset0,@object
	.size		.nv.reservedSmem.offset0,0x4
	.type		__assertfail,@function
